def matmul_kernel(
    a_ptr,
    b_ptr,
    c_ptr,
    M,
    N,
    K,
    stride_am,
    stride_ak,
    stride_bk,
    stride_bn,
    stride_cm,
    stride_cn,
    BLOCK_M: tl.constexpr,
    BLOCK_N: tl.constexpr,
    BLOCK_K: tl.constexpr,
    GROUP_M: tl.constexpr,
):
    pid = tl.program_id(axis=0)
    num_pid_m = tl.cdiv(M, BLOCK_M)
    num_pid_n = tl.cdiv(N, BLOCK_N)
    num_pid_in_group = GROUP_M * num_pid_n
    group_id = pid // num_pid_in_group
    first_pid_m = group_id * GROUP_M
    group_size_m = min(num_pid_m - first_pid_m, GROUP_M)
    pid_m = first_pid_m + ((pid % num_pid_in_group) % group_size_m)
    pid_n = (pid % num_pid_in_group) // group_size_m

    offs_am = (pid_m * BLOCK_M + tl.arange(0, BLOCK_M)) % M
    offs_bn = (pid_n * BLOCK_N + tl.arange(0, BLOCK_N)) % N
    offs_k = tl.arange(0, BLOCK_K)
    a_ptrs = a_ptr + offs_am[:, None] * stride_am + offs_k[None, :] * stride_ak
    b_ptrs = b_ptr + offs_k[:, None] * stride_bk + offs_bn[None, :] * stride_bn

    acc = tl.zeros((BLOCK_M, BLOCK_N), dtype=tl.float32)
    for kk in range(0, tl.cdiv(K, BLOCK_K)):
        a = tl.load(a_ptrs, mask=offs_k[None, :] < K - kk * BLOCK_K, other=0.0)
        b = tl.load(b_ptrs, mask=offs_k[:, None] < K - kk * BLOCK_K, other=0.0)
        acc = tl.dot(a, b, acc)
        a_ptrs += BLOCK_K * stride_ak
        b_ptrs += BLOCK_K * stride_bk

    c = acc.to(c_ptr.dtype.element_ty)
    offs_cm = pid_m * BLOCK_M + tl.arange(0, BLOCK_M)
    offs_cn = pid_n * BLOCK_N + tl.arange(0, BLOCK_N)
    c_ptrs = c_ptr + offs_cm[:, None] * stride_cm + offs_cn[None, :] * stride_cn
    mask = (offs_cm[:, None] < M) & (offs_cn[None, :] < N)
    tl.store(c_ptrs, c, mask=mask)

# config = {"BLOCK_K": 64, "BLOCK_M": 16, "BLOCK_N": 128, "GROUP_M": 8, "arch": "sm_80", "dtype": "bf16", "num_ctas": 1, "num_stages": 2, "num_warps": 8}
# arch = sm_80


// ===== COMPILED SASS (sm_80) =====

	.target	sm_80

	.elftype	@"ET_EXEC"


//--------------------- .note.nv.tkinfo           --------------------------
	.section	.note.nv.tkinfo,"",@"SHT_NOTE"
	.sectionflags	@"SHF_NOTE_NV_TKINFO"
	.tkinfo
        /*0018*/ 	.word	0x00000002
        /*0030*/ 	.string	""
        /*0030*/ 	.string	"ptxas"
        /*0030*/ 	.string	"Cuda compilation tools, release 13.0, V13.0.88"
        /*0030*/ 	.string	"Build cuda_13.0.r13.0/compiler.36424714_0"
        /*0030*/ 	.string	"-v  -suppress-debug-info  -lineinfo  -arch sm_80 "



//--------------------- .note.nv.cuinfo           --------------------------
	.section	.note.nv.cuinfo,"",@"SHT_NOTE"
	.sectionflags	@"SHF_NOTE_NV_CUINFO"
        /*0018*/ 	.short	0x0002
        /*001a*/ 	.short	0x0050
        /*001c*/ 	.short	0x0082
	.zero		2


//--------------------- .nv.info                  --------------------------
	.section	.nv.info,"",@"SHT_CUDA_INFO"
	.align	4


	//----- nvinfo : EIATTR_REGCOUNT
	.align		4
        /*0000*/ 	.byte	0x04, 0x2f
        /*0002*/ 	.short	(.L_1 - .L_0)
	.align		4
.L_0:
        /*0004*/ 	.word	index@(matmul_kernel)
        /*0008*/ 	.word	0x000000be


	//----- nvinfo : EIATTR_FRAME_SIZE
	.align		4
.L_1:
        /*000c*/ 	.byte	0x04, 0x11
        /*000e*/ 	.short	(.L_3 - .L_2)
	.align		4
.L_2:
        /*0010*/ 	.word	index@(matmul_kernel)
        /*0014*/ 	.word	0x00000000


	//----- nvinfo : EIATTR_MIN_STACK_SIZE
	.align		4
.L_3:
        /*0018*/ 	.byte	0x04, 0x12
        /*001a*/ 	.short	(.L_5 - .L_4)
	.align		4
.L_4:
        /*001c*/ 	.word	index@(matmul_kernel)
        /*0020*/ 	.word	0x00000000
.L_5:


//--------------------- .nv.info.matmul_kernel    --------------------------
	.section	.nv.info.matmul_kernel,"",@"SHT_CUDA_INFO"
	.sectionflags	@""
	.align	4


	//----- nvinfo : EIATTR_CUDA_API_VERSION
	.align		4
        /*0000*/ 	.byte	0x04, 0x37
        /*0002*/ 	.short	(.L_7 - .L_6)
.L_6:
        /*0004*/ 	.word	0x00000082


	//----- nvinfo : EIATTR_SW2861232_WAR
	.align		4
.L_7:
        /*0008*/ 	.byte	0x01, 0x35
	.zero		2


	//----- nvinfo : EIATTR_PARAM_CBANK
	.align		4
        /*000c*/ 	.byte	0x04, 0x0a
        /*000e*/ 	.short	(.L_9 - .L_8)
	.align		4
.L_8:
        /*0010*/ 	.word	index@(.nv.constant0.matmul_kernel)
        /*0014*/ 	.short	0x0160
        /*0016*/ 	.short	0x0050


	//----- nvinfo : EIATTR_CBANK_PARAM_SIZE
	.align		4
.L_9:
        /*0018*/ 	.byte	0x03, 0x19
        /*001a*/ 	.short	0x0050


	//----- nvinfo : EIATTR_KPARAM_INFO
	.align		4
        /*001c*/ 	.byte	0x04, 0x17
        /*001e*/ 	.short	(.L_11 - .L_10)
.L_10:
        /*0020*/ 	.word	0x00000000
        /*0024*/ 	.short	0x000d
        /*0026*/ 	.short	0x0048
        /*0028*/ 	.byte	0x00, 0xf4, 0x21, 0x00


	//----- nvinfo : EIATTR_KPARAM_INFO
	.align		4
.L_11:
        /*002c*/ 	.byte	0x04, 0x17
        /*002e*/ 	.short	(.L_13 - .L_12)
.L_12:
        /*0030*/ 	.word	0x00000000
        /*0034*/ 	.short	0x000c
        /*0036*/ 	.short	0x0040
        /*0038*/ 	.byte	0x00, 0xf4, 0x21, 0x00


	//----- nvinfo : EIATTR_KPARAM_INFO
	.align		4
.L_13:
        /*003c*/ 	.byte	0x04, 0x17
        /*003e*/ 	.short	(.L_15 - .L_14)
.L_14:
        /*0040*/ 	.word	0x00000000
        /*0044*/ 	.short	0x000b
        /*0046*/ 	.short	0x0038
        /*0048*/ 	.byte	0x00, 0xf0, 0x11, 0x00


	//----- nvinfo : EIATTR_KPARAM_INFO
	.align		4
.L_15:
        /*004c*/ 	.byte	0x04, 0x17
        /*004e*/ 	.short	(.L_17 - .L_16)
.L_16:
        /*0050*/ 	.word	0x00000000
        /*0054*/ 	.short	0x000a
        /*0056*/ 	.short	0x0034
        /*0058*/ 	.byte	0x00, 0xf0, 0x11, 0x00


	//----- nvinfo : EIATTR_KPARAM_INFO
	.align		4
.L_17:
        /*005c*/ 	.byte	0x04, 0x17
        /*005e*/ 	.short	(.L_19 - .L_18)
.L_18:
        /*0060*/ 	.word	0x00000000
        /*0064*/ 	.short	0x0009
        /*0066*/ 	.short	0x0030
        /*0068*/ 	.byte	0x00, 0xf0, 0x11, 0x00


	//----- nvinfo : EIATTR_KPARAM_INFO
	.align		4
.L_19:
        /*006c*/ 	.byte	0x04, 0x17
        /*006e*/ 	.short	(.L_21 - .L_20)
.L_20:
        /*0070*/ 	.word	0x00000000
        /*0074*/ 	.short	0x0008
        /*0076*/ 	.short	0x002c
        /*0078*/ 	.byte	0x00, 0xf0, 0x11, 0x00


	//----- nvinfo : EIATTR_KPARAM_INFO
	.align		4
.L_21:
        /*007c*/ 	.byte	0x04, 0x17
        /*007e*/ 	.short	(.L_23 - .L_22)
.L_22:
        /*0080*/ 	.word	0x00000000
        /*0084*/ 	.short	0x0007
        /*0086*/ 	.short	0x0028
        /*0088*/ 	.byte	0x00, 0xf0, 0x11, 0x00


	//----- nvinfo : EIATTR_KPARAM_INFO
	.align		4
.L_23:
        /*008c*/ 	.byte	0x04, 0x17
        /*008e*/ 	.short	(.L_25 - .L_24)
.L_24:
        /*0090*/ 	.word	0x00000000
        /*0094*/ 	.short	0x0006
        /*0096*/ 	.short	0x0024
        /*0098*/ 	.byte	0x00, 0xf0, 0x11, 0x00


	//----- nvinfo : EIATTR_KPARAM_INFO
	.align		4
.L_25:
        /*009c*/ 	.byte	0x04, 0x17
        /*009e*/ 	.short	(.L_27 - .L_26)
.L_26:
        /*00a0*/ 	.word	0x00000000
        /*00a4*/ 	.short	0x0005
        /*00a6*/ 	.short	0x0020
        /*00a8*/ 	.byte	0x00, 0xf0, 0x11, 0x00


	//----- nvinfo : EIATTR_KPARAM_INFO
	.align		4
.L_27:
        /*00ac*/ 	.byte	0x04, 0x17
        /*00ae*/ 	.short	(.L_29 - .L_28)
.L_28:
        /*00b0*/ 	.word	0x00000000
        /*00b4*/ 	.short	0x0004
        /*00b6*/ 	.short	0x001c
        /*00b8*/ 	.byte	0x00, 0xf0, 0x11, 0x00


	//----- nvinfo : EIATTR_KPARAM_INFO
	.align		4
.L_29:
        /*00bc*/ 	.byte	0x04, 0x17
        /*00be*/ 	.short	(.L_31 - .L_30)
.L_30:
        /*00c0*/ 	.word	0x00000000
        /*00c4*/ 	.short	0x0003
        /*00c6*/ 	.short	0x0018
        /*00c8*/ 	.byte	0x00, 0xf0, 0x11, 0x00


	//----- nvinfo : EIATTR_KPARAM_INFO
	.align		4
.L_31:
        /*00cc*/ 	.byte	0x04, 0x17
        /*00ce*/ 	.short	(.L_33 - .L_32)
.L_32:
        /*00d0*/ 	.word	0x00000000
        /*00d4*/ 	.short	0x0002
        /*00d6*/ 	.short	0x0010
        /*00d8*/ 	.byte	0x00, 0xf4, 0x21, 0x00


	//----- nvinfo : EIATTR_KPARAM_INFO
	.align		4
.L_33:
        /*00dc*/ 	.byte	0x04, 0x17
        /*00de*/ 	.short	(.L_35 - .L_34)
.L_34:
        /*00e0*/ 	.word	0x00000000
        /*00e4*/ 	.short	0x0001
        /*00e6*/ 	.short	0x0008
        /*00e8*/ 	.byte	0x00, 0xf4, 0x21, 0x00


	//----- nvinfo : EIATTR_KPARAM_INFO
	.align		4
.L_35:
        /*00ec*/ 	.byte	0x04, 0x17
        /*00ee*/ 	.short	(.L_37 - .L_36)
.L_36:
        /*00f0*/ 	.word	0x00000000
        /*00f4*/ 	.short	0x0000
        /*00f6*/ 	.short	0x0000
        /*00f8*/ 	.byte	0x00, 0xf4, 0x21, 0x00


	//----- nvinfo : EIATTR_MAXREG_COUNT
	.align		4
.L_37:
        /*00fc*/ 	.byte	0x03, 0x1b
        /*00fe*/ 	.short	0x00ff


	//----- nvinfo : EIATTR_NUM_BARRIERS
	.align		4
        /*0100*/ 	.byte	0x02, 0x4c
        /*0102*/ 	.byte	0x01
	.zero		1


	//----- nvinfo : EIATTR_MERCURY_ISA_VERSION
	.align		4
        /*0104*/ 	.byte	0x03, 0x5f
        /*0106*/ 	.short	0x0000


	//----- nvinfo : EIATTR_EXIT_INSTR_OFFSETS
	.align		4
        /*0108*/ 	.byte	0x04, 0x1c
        /*010a*/ 	.short	(.L_39 - .L_38)


	//   ....[0]....
.L_38:
        /*010c*/ 	.word	0x00003d20


	//   ....[1]....
        /*0110*/ 	.word	0x00003d50


	//----- nvinfo : EIATTR_REQNTID
	.align		4
.L_39:
        /*0114*/ 	.byte	0x04, 0x10
        /*0116*/ 	.short	(.L_41 - .L_40)
.L_40:
        /*0118*/ 	.word	0x00000100
        /*011c*/ 	.word	0x00000001
        /*0120*/ 	.word	0x00000001
.L_41:


//--------------------- .nv.callgraph             --------------------------
	.section	.nv.callgraph,"",@"SHT_CUDA_CALLGRAPH"
	.align	4
	.sectionentsize	8
	.align		4
        /*0000*/ 	.word	0x00000000
	.align		4
        /*0004*/ 	.word	0xffffffff
	.align		4
        /*0008*/ 	.word	0x00000000
	.align		4
        /*000c*/ 	.word	0xfffffffe
	.align		4
        /*0010*/ 	.word	0x00000000
	.align		4
        /*0014*/ 	.word	0xfffffffd
	.align		4
        /*0018*/ 	.word	0x00000000
	.align		4
        /*001c*/ 	.word	0xfffffffc


//--------------------- .nv.rel.action            --------------------------
	.section	.nv.rel.action,"",@"SHT_CUDA_RELOCINFO"
	.align	8
	.sectionentsize	8
        /*0000*/ 	.byte	0x73, 0x00, 0x00, 0x00, 0x00, 0x00, 0x00, 0x00, 0x00, 0x00, 0x00, 0x11, 0x25, 0x00, 0x05, 0x36


//--------------------- .nv.constant0.matmul_kernel --------------------------
	.section	.nv.constant0.matmul_kernel,"a",@progbits
	.sectionflags	@""
	.align	4
.nv.constant0.matmul_kernel:
	.zero		432


//--------------------- .text.matmul_kernel       --------------------------
	.section	.text.matmul_kernel,"ax",@progbits
	.sectioninfo	@"SHI_REGISTERS=190"
	.align	128
        .global         matmul_kernel
        .type           matmul_kernel,@function
        .size           matmul_kernel,(.L_x_3 - matmul_kernel)
        .other          matmul_kernel,@"STO_CUDA_ENTRY STV_DEFAULT"
matmul_kernel:
.text.matmul_kernel:
[----:B------:R-:W-:Y:S02]  /*0000*/  IMAD.MOV.U32 R1, RZ, RZ, c[0x0][0x28] ;  /* 0x00000a00ff017624 */ /* 0x000fe400078e00ff */
[----:B------:R-:W-:Y:S01]  /*0010*/  IMAD.MOV.U32 R0, RZ, RZ, c[0x0][0x17c] ;  /* 0x00005f00ff007624 */ /* 0x000fe200078e00ff */
[----:B------:R-:W0:Y:S01]  /*0020*/  S2R R5, SR_CTAID.X ;  /* 0x0000000000057919 */ /* 0x000e220000002500 */
[----:B------:R-:W-:Y:S01]  /*0030*/  IMAD.MOV.U32 R92, RZ, RZ, c[0x0][0x180] ;  /* 0x00006000ff5c7624 */ /* 0x000fe200078e00ff */
[----:B------:R-:W-:Y:S02]  /*0040*/  ULDC.64 UR6, c[0x0][0x118] ;  /* 0x0000460000067ab9 */ /* 0x000fe40000000a00 */
[----:B------:R-:W-:Y:S01]  /*0050*/  IADD3 R0, R0, 0x7f, RZ ;  /* 0x0000007f00007810 */ /* 0x000fe20007ffe0ff */
[----:B------:R-:W1:Y:S01]  /*0060*/  S2R R79, SR_TID.X ;  /* 0x00000000004f7919 */ /* 0x000e620000002100 */
[----:B------:R-:W-:Y:S02]  /*0070*/  IADD3 R92, R92, 0x3f, RZ ;  /* 0x0000003f5c5c7810 */ /* 0x000fe40007ffe0ff */
[----:B------:R-:W-:-:S04]  /*0080*/  SHF.R.S32.HI R3, RZ, 0x1f, R0 ;  /* 0x0000001fff037819 */ /* 0x000fc80000011400 */
[----:B------:R-:W-:-:S04]  /*0090*/  LEA.HI R3, R3, R0, RZ, 0x7 ;  /* 0x0000000003037211 */ /* 0x000fc800078f38ff */
[----:B------:R-:W-:-:S05]  /*00a0*/  SHF.R.S32.HI R3, RZ, 0x7, R3 ;  /* 0x00000007ff037819 */ /* 0x000fca0000011403 */
[----:B------:R-:W-:Y:S01]  /*00b0*/  IMAD.SHL.U32 R4, R3, 0x8, RZ ;  /* 0x0000000803047824 */ /* 0x000fe200078e00ff */
[----:B0-----:R-:W-:-:S04]  /*00c0*/  IABS R8, R5 ;  /* 0x0000000500087213 */ /* 0x001fc80000000000 */
[-C--:B------:R-:W-:Y:S02]  /*00d0*/  IABS R7, R4.reuse ;  /* 0x0000000400077213 */ /* 0x080fe40000000000 */
[----:B------:R-:W-:Y:S02]  /*00e0*/  IABS R10, R4 ;  /* 0x00000004000a7213 */ /* 0x000fe40000000000 */
[----:B------:R-:W0:Y:S01]  /*00f0*/  I2F.RP R0, R7 ;  /* 0x0000000700007306 */ /* 0x000e220000209400 */
[----:B-1----:R-:W-:Y:S02]  /*0100*/  SHF.R.U32.HI R75, RZ, 0x4, R79 ;  /* 0x00000004ff4b7819 */ /* 0x002fe4000001164f */
[----:B------:R-:W-:Y:S02]  /*0110*/  LEA.HI R77, R79, 0x30, RZ, 0x1c ;  /* 0x000000304f4d7811 */ /* 0x000fe400078fe0ff */
[----:B------:R-:W-:-:S03]  /*0120*/  SGXT.U32 R75, R75, 0x4 ;  /* 0x000000044b4b781a */ /* 0x000fc60000000000 */
[----:B0-----:R-:W0:Y:S02]  /*0130*/  MUFU.RCP R0, R0 ;  /* 0x0000000000007308 */ /* 0x001e240000001000 */
[----:B0-----:R-:W-:Y:S01]  /*0140*/  IADD3 R2, R0, 0xffffffe, RZ ;  /* 0x0ffffffe00027810 */ /* 0x001fe20007ffe0ff */
[----:B------:R-:W-:-:S05]  /*0150*/  IMAD.MOV R0, RZ, RZ, -R10 ;  /* 0x000000ffff007224 */ /* 0x000fca00078e0a0a */
[----:B------:R0:W1:Y:S02]  /*0160*/  F2I.FTZ.U32.TRUNC.NTZ R3, R2 ;  /* 0x0000000200037305 */ /* 0x000064000021f000 */
[----:B0-----:R-:W-:Y:S02]  /*0170*/  IMAD.MOV.U32 R2, RZ, RZ, RZ ;  /* 0x000000ffff027224 */ /* 0x001fe400078e00ff */
[----:B-1----:R-:W-:-:S04]  /*0180*/  IMAD.MOV R6, RZ, RZ, -R3 ;  /* 0x000000ffff067224 */ /* 0x002fc800078e0a03 */
[----:B------:R-:W-:Y:S02]  /*0190*/  IMAD R9, R6, R7, RZ ;  /* 0x0000000706097224 */ /* 0x000fe400078e02ff */
[----:B------:R-:W-:Y:S02]  /*01a0*/  IMAD.MOV.U32 R6, RZ, RZ, R8 ;  /* 0x000000ffff067224 */ /* 0x000fe400078e0008 */
[----:B------:R-:W-:-:S06]  /*01b0*/  IMAD.HI.U32 R3, R3, R9, R2 ;  /* 0x0000000903037227 */ /* 0x000fcc00078e0002 */
[----:B------:R-:W-:-:S04]  /*01c0*/  IMAD.HI.U32 R3, R3, R6, RZ ;  /* 0x0000000603037227 */ /* 0x000fc800078e00ff */
[----:B------:R-:W-:-:S05]  /*01d0*/  IMAD R0, R3, R0, R6 ;  /* 0x0000000003007224 */ /* 0x000fca00078e0206 */
[----:B------:R-:W-:-:S13]  /*01e0*/  ISETP.GT.U32.AND P1, PT, R7, R0, PT ;  /* 0x000000000700720c */ /* 0x000fda0003f24070 */
[----:B------:R-:W-:Y:S01]  /*01f0*/  @!P1 IMAD.IADD R0, R0, 0x1, -R7 ;  /* 0x0000000100009824 */ /* 0x000fe200078e0a07 */
[----:B------:R-:W-:Y:S02]  /*0200*/  @!P1 IADD3 R3, R3, 0x1, RZ ;  /* 0x0000000103039810 */ /* 0x000fe40007ffe0ff */
[----:B------:R-:W-:Y:S02]  /*0210*/  ISETP.NE.AND P1, PT, R4, RZ, PT ;  /* 0x000000ff0400720c */ /* 0x000fe40003f25270 */
[----:B------:R-:W-:Y:S02]  /*0220*/  ISETP.GE.U32.AND P0, PT, R0, R7, PT ;  /* 0x000000070000720c */ /* 0x000fe40003f06070 */
[----:B------:R-:W-:-:S04]  /*0230*/  LOP3.LUT R0, R5, R4, RZ, 0x3c, !PT ;  /* 0x0000000405007212 */ /* 0x000fc800078e3cff */
[----:B------:R-:W-:Y:S01]  /*0240*/  ISETP.GE.AND P2, PT, R0, RZ, PT ;  /* 0x000000ff0000720c */ /* 0x000fe20003f46270 */
[----:B------:R-:W-:-:S05]  /*0250*/  IMAD.MOV.U32 R0, RZ, RZ, c[0x0][0x178] ;  /* 0x00005e00ff007624 */ /* 0x000fca00078e00ff */
[----:B------:R-:W-:Y:S02]  /*0260*/  IADD3 R0, R0, 0xf, RZ ;  /* 0x0000000f00007810 */ /* 0x000fe40007ffe0ff */
[----:B------:R-:W-:-:S05]  /*0270*/  @P0 IADD3 R3, R3, 0x1, RZ ;  /* 0x0000000103030810 */ /* 0x000fca0007ffe0ff */
[----:B------:R-:W-:Y:S01]  /*0280*/  IMAD.MOV.U32 R2, RZ, RZ, R3 ;  /* 0x000000ffff027224 */ /* 0x000fe200078e0003 */
[----:B------:R-:W-:-:S03]  /*0290*/  SHF.R.S32.HI R3, RZ, 0x1f, R0 ;  /* 0x0000001fff037819 */ /* 0x000fc60000011400 */
[----:B------:R-:W-:Y:S01]  /*02a0*/  @!P2 IMAD.MOV R2, RZ, RZ, -R2 ;  /* 0x000000ffff02a224 */ /* 0x000fe200078e0a02 */
[----:B------:R-:W-:Y:S02]  /*02b0*/  @!P1 LOP3.LUT R2, RZ, R4, RZ, 0x33, !PT ;  /* 0x00000004ff029212 */ /* 0x000fe400078e33ff */
[----:B------:R-:W-:-:S03]  /*02c0*/  LEA.HI R3, R3, R0, RZ, 0x4 ;  /* 0x0000000003037211 */ /* 0x000fc600078f20ff */
[----:B------:R-:W-:Y:S02]  /*02d0*/  IMAD.SHL.U32 R6, R2, 0x8, RZ ;  /* 0x0000000802067824 */ /* 0x000fe400078e00ff */
[----:B------:R-:W-:-:S03]  /*02e0*/  IMAD.MOV R2, RZ, RZ, -R2 ;  /* 0x000000ffff027224 */ /* 0x000fc600078e0a02 */
[----:B------:R-:W-:Y:S01]  /*02f0*/  LEA.HI.SX32 R3, R3, -R6, 0x1c ;  /* 0x8000000603037211 */ /* 0x000fe200078fe2ff */
[----:B------:R-:W-:-:S03]  /*0300*/  IMAD R4, R4, R2, R5 ;  /* 0x0000000204047224 */ /* 0x000fc600078e0205 */
[----:B------:R-:W-:Y:S02]  /*0310*/  IMNMX R11, R3, 0x8, PT ;  /* 0x00000008030b7817 */ /* 0x000fe40003800200 */
[----:B------:R-:W-:Y:S02]  /*0320*/  IABS R9, R4 ;  /* 0x0000000400097213 */ /* 0x000fe40000000000 */
[----:B------:R-:W-:-:S04]  /*0330*/  IABS R7, R11 ;  /* 0x0000000b00077213 */ /* 0x000fc80000000000 */
[----:B------:R-:W0:Y:S08]  /*0340*/  I2F.RP R0, R7 ;  /* 0x0000000700007306 */ /* 0x000e300000209400 */
[----:B0-----:R-:W0:Y:S02]  /*0350*/  MUFU.RCP R0, R0 ;  /* 0x0000000000007308 */ /* 0x001e240000001000 */
[----:B0-----:R-:W-:-:S06]  /*0360*/  IADD3 R3, R0, 0xffffffe, RZ ;  /* 0x0ffffffe00037810 */ /* 0x001fcc0007ffe0ff */
[----:B------:R-:W0:Y:S02]  /*0370*/  F2I.FTZ.U32.TRUNC.NTZ R3, R3 ;  /* 0x0000000300037305 */ /* 0x000e24000021f000 */
[----:B0-----:R-:W-:-:S04]  /*0380*/  IMAD.MOV R8, RZ, RZ, -R3 ;  /* 0x000000ffff087224 */ /* 0x001fc800078e0a03 */
[----:B------:R-:W-:Y:S01]  /*0390*/  IMAD.MOV.U32 R2, RZ, RZ, R8 ;  /* 0x000000ffff027224 */ /* 0x000fe200078e0008 */
[----:B------:R-:W-:-:S03]  /*03a0*/  IABS R8, R11 ;  /* 0x0000000b00087213 */ /* 0x000fc60000000000 */
[----:B------:R-:W-:Y:S02]  /*03b0*/  IMAD R5, R2, R7, RZ ;  /* 0x0000000702057224 */ /* 0x000fe400078e02ff */
[----:B------:R-:W-:Y:S02]  /*03c0*/  IMAD.MOV.U32 R2, RZ, RZ, RZ ;  /* 0x000000ffff027224 */ /* 0x000fe400078e00ff */
[----:B------:R-:W-:Y:S02]  /*03d0*/  IMAD.MOV R0, RZ, RZ, -R8 ;  /* 0x000000ffff007224 */ /* 0x000fe400078e0a08 */
[----:B------:R-:W-:Y:S01]  /*03e0*/  IMAD.HI.U32 R2, R3, R5, R2 ;  /* 0x0000000503027227 */ /* 0x000fe200078e0002 */
[----:B------:R-:W-:-:S05]  /*03f0*/  LOP3.LUT R3, R79, 0xf, RZ, 0xc0, !PT ;  /* 0x0000000f4f037812 */ /* 0x000fca00078ec0ff */
        /* <DEDUP_REMOVED lines=8> */
[----:B------:R-:W-:-:S07]  /*0480*/  ISETP.GE.AND P2, PT, R0, RZ, PT ;  /* 0x000000ff0000720c */ /* 0x000fce0003f46270 */
[----:B------:R-:W-:Y:S02]  /*0490*/  @P0 IADD3 R2, R2, 0x1, RZ ;  /* 0x0000000102020810 */ /* 0x000fe40007ffe0ff */
[----:B------:R-:W-:-:S04]  /*04a0*/  ISETP.GT.AND P0, PT, R92, 0x3f, PT ;  /* 0x0000003f5c00780c */ /* 0x000fc80003f04270 */
[----:B------:R-:W-:Y:S01]  /*04b0*/  @!P2 IMAD.MOV R2, RZ, RZ, -R2 ;  /* 0x000000ffff02a224 */ /* 0x000fe200078e0a02 */
[----:B------:R-:W-:-:S05]  /*04c0*/  @!P1 LOP3.LUT R2, RZ, R11, RZ, 0x33, !PT ;  /* 0x0000000bff029212 */ /* 0x000fca00078e33ff */
[----:B------:R-:W-:Y:S02]  /*04d0*/  IMAD.MOV R0, RZ, RZ, -R2 ;  /* 0x000000ffff007224 */ /* 0x000fe400078e0a02 */
[----:B------:R-:W-:Y:S02]  /*04e0*/  IMAD.SHL.U32 R74, R2, 0x80, RZ ;  /* 0x00000080024a7824 */ /* 0x000fe400078e00ff */
[----:B------:R-:W-:Y:S02]  /*04f0*/  IMAD R0, R11, R0, R4 ;  /* 0x000000000b007224 */ /* 0x000fe400078e0204 */
[----:B------:R-:W-:Y:S01]  /*0500*/  @!P0 IMAD.SHL.U32 R82, R79, 0x20, RZ ;  /* 0x000000204f528824 */ /* 0x000fe200078e00ff */
[----:B------:R-:W-:Y:S01]  /*0510*/  @!P0 CS2R R4, SRZ ;  /* 0x0000000000048805 */ /* 0x000fe2000001ff00 */
[----:B------:R-:W-:Y:S02]  /*0520*/  IMAD.IADD R0, R6, 0x1, R0 ;  /* 0x0000000106007824 */ /* 0x000fe400078e0200 */
[----:B------:R-:W-:Y:S01]  /*0530*/  @!P0 CS2R R6, SRZ ;  /* 0x0000000000068805 */ /* 0x000fe2000001ff00 */
[----:B------:R-:W-:Y:S01]  /*0540*/  @!P0 LOP3.LUT R82, R82, 0x60, RZ, 0xc0, !PT ;  /* 0x0000006052528812 */ /* 0x000fe200078ec0ff */
[----:B------:R-:W-:Y:S01]  /*0550*/  IMAD R76, R0, 0x10, R3 ;  /* 0x00000010004c7824 */ /* 0x000fe200078e0203 */
[----:B------:R-:W-:Y:S05]  /*0560*/  @!P0 BRA `(.L_x_0) ;  /* 0x000032d000008947 */ /* 0x000fea0003800000 */
[----:B------:R-:W-:Y:S01]  /*0570*/  IABS R2, c[0x0][0x17c] ;  /* 0x00005f0000027a13 */ /* 0x000fe20000000000 */
[----:B------:R-:W-:Y:S01]  /*0580*/  IMAD.SHL.U32 R82, R79, 0x20, RZ ;  /* 0x000000204f527824 */ /* 0x000fe200078e00ff */
[----:B------:R-:W-:Y:S01]  /*0590*/  SHF.R.U32.HI R7, RZ, 0x6, R79 ;  /* 0x00000006ff077819 */ /* 0x000fe2000001164f */
[----:B------:R-:W-:Y:S01]  /*05a0*/  IMAD R91, R77, c[0x0][0x188], RZ ;  /* 0x000062004d5b7a24 */ /* 0x000fe200078e02ff */
[----:B------:R-:W0:Y:S01]  /*05b0*/  I2F.RP R0, R2 ;  /* 0x0000000200007306 */ /* 0x000e220000209400 */
[----:B------:R-:W-:Y:S01]  /*05c0*/  SHF.R.S32.HI R3, RZ, 0x1f, R92 ;  /* 0x0000001fff037819 */ /* 0x000fe2000001145c */
[----:B------:R-:W-:Y:S01]  /*05d0*/  IMAD R97, R75, c[0x0][0x188], RZ ;  /* 0x000062004b617a24 */ /* 0x000fe200078e02ff */
[----:B------:R-:W-:Y:S01]  /*05e0*/  SGXT.U32 R7, R7, 0x2 ;  /* 0x000000020707781a */ /* 0x000fe20000000000 */
[----:B------:R-:W-:Y:S01]  /*05f0*/  IMAD.MOV.U32 R83, RZ, RZ, c[0x0][0x18c] ;  /* 0x00006300ff537624 */ /* 0x000fe200078e00ff */
[----:B------:R-:W-:Y:S01]  /*0600*/  LOP3.LUT R8, R82, 0x1c00, RZ, 0xc0, !PT ;  /* 0x00001c0052087812 */ /* 0x000fe200078ec0ff */
[----:B------:R-:W-:Y:S01]  /*0610*/  IMAD.MOV.U32 R84, RZ, RZ, c[0x0][0x188] ;  /* 0x00006200ff547624 */ /* 0x000fe200078e00ff */
[----:B------:R-:W-:Y:S01]  /*0620*/  LOP3.LUT R14, R74, R7, RZ, 0xfc, !PT ;  /* 0x000000074a0e7212 */ /* 0x000fe200078efcff */
[----:B------:R-:W-:Y:S01]  /*0630*/  IMAD.SHL.U32 R83, R83, 0x40, RZ ;  /* 0x0000004053537824 */ /* 0x000fe200078e00ff */
[----:B------:R-:W-:Y:S01]  /*0640*/  LEA.HI R92, R3, R92, RZ, 0x6 ;  /* 0x0000005c035c7211 */ /* 0x000fe200078f30ff */
[----:B------:R-:W-:Y:S01]  /*0650*/  IMAD.SHL.U32 R3, R79, 0x2, RZ ;  /* 0x000000024f037824 */ /* 0x000fe200078e00ff */
[----:B------:R-:W-:Y:S01]  /*0660*/  LOP3.LUT R16, R14, 0x74, RZ, 0xfc, !PT ;  /* 0x000000740e107812 */ /* 0x000fe200078efcff */
[----:B------:R-:W-:Y:S01]  /*0670*/  IMAD.SHL.U32 R84, R84, 0x40, RZ ;  /* 0x0000004054547824 */ /* 0x000fe200078e00ff */
[----:B------:R-:W-:Y:S01]  /*0680*/  LOP3.LUT R12, R14, 0x78, RZ, 0xfc, !PT ;  /* 0x000000780e0c7812 */ /* 0x000fe200078efcff */
[----:B------:R-:W-:Y:S01]  /*0690*/  ULDC UR4, c[0x0][0x180] ;  /* 0x0000600000047ab9 */ /* 0x000fe20000000800 */
[----:B------:R-:W-:Y:S01]  /*06a0*/  IABS R11, R16 ;  /* 0x00000010000b7213 */ /* 0x000fe20000000000 */
[----:B0-----:R-:W0:Y:S01]  /*06b0*/  MUFU.RCP R0, R0 ;  /* 0x0000000000007308 */ /* 0x001e220000001000 */
[----:B------:R-:W-:-:S02]  /*06c0*/  ISETP.GE.AND P0, PT, R12, RZ, PT ;  /* 0x000000ff0c00720c */ /* 0x000fc40003f06270 */
[----:B------:R-:W-:Y:S02]  /*06d0*/  ISETP.GE.AND P4, PT, R16, RZ, PT ;  /* 0x000000ff1000720c */ /* 0x000fe40003f86270 */
[C---:B------:R-:W-:Y:S02]  /*06e0*/  LOP3.LUT R16, R14.reuse, 0x64, RZ, 0xfc, !PT ;  /* 0x000000640e107812 */ /* 0x040fe400078efcff */
[----:B------:R-:W-:Y:S02]  /*06f0*/  IABS R71, c[0x0][0x178] ;  /* 0x00005e0000477a13 */ /* 0x000fe40000000000 */
[----:B------:R-:W-:Y:S02]  /*0700*/  IABS R19, R16 ;  /* 0x0000001000137213 */ /* 0x000fe40000000000 */
[C---:B------:R-:W-:Y:S02]  /*0710*/  LOP3.LUT R18, R14.reuse, 0x20, RZ, 0xfc, !PT ;  /* 0x000000200e127812 */ /* 0x040fe400078efcff */
[----:B------:R-:W-:-:S02]  /*0720*/  LOP3.LUT R20, R14, 0x18, RZ, 0xfc, !PT ;  /* 0x000000180e147812 */ /* 0x000fc400078efcff */
[----:B------:R-:W-:Y:S02]  /*0730*/  IABS R51, R18 ;  /* 0x0000001200337213 */ /* 0x000fe40000000000 */
[----:B0-----:R-:W-:Y:S02]  /*0740*/  IADD3 R4, R0, 0xffffffe, RZ ;  /* 0x0ffffffe00047810 */ /* 0x001fe40007ffe0ff */
[C---:B------:R-:W-:Y:S02]  /*0750*/  LOP3.LUT R0, R14.reuse, 0x7c, RZ, 0xfc, !PT ;  /* 0x0000007c0e007812 */ /* 0x040fe400078efcff */
[----:B------:R0:W1:Y:S01]  /*0760*/  F2I.FTZ.U32.TRUNC.NTZ R5, R4 ;  /* 0x0000000400057305 */ /* 0x000062000021f000 */
[----:B------:R-:W-:Y:S02]  /*0770*/  LOP3.LUT R24, R14, 0x10, RZ, 0xfc, !PT ;  /* 0x000000100e187812 */ /* 0x000fe400078efcff */
[----:B------:R-:W-:Y:S02]  /*0780*/  ISETP.GE.AND P1, PT, R0, RZ, PT ;  /* 0x000000ff0000720c */ /* 0x000fe40003f26270 */
[----:B------:R-:W-:-:S02]  /*0790*/  IABS R55, R20 ;  /* 0x0000001400377213 */ /* 0x000fc40000000000 */
[----:B------:R-:W-:Y:S01]  /*07a0*/  IABS R59, R24 ;  /* 0x00000018003b7213 */ /* 0x000fe20000000000 */
[----:B0-----:R-:W-:Y:S01]  /*07b0*/  IMAD.MOV.U32 R4, RZ, RZ, RZ ;  /* 0x000000ffff047224 */ /* 0x001fe200078e00ff */
[C---:B------:R-:W-:Y:S02]  /*07c0*/  LOP3.LUT R22, R14.reuse, 0x14, RZ, 0xfc, !PT ;  /* 0x000000140e167812 */ /* 0x040fe400078efcff */
[C---:B------:R-:W-:Y:S02]  /*07d0*/  LOP3.LUT R26, R14.reuse, 0x8, RZ, 0xfc, !PT ;  /* 0x000000080e1a7812 */ /* 0x040fe400078efcff */
[----:B------:R-:W-:Y:S01]  /*07e0*/  IABS R57, R22 ;  /* 0x0000001600397213 */ /* 0x000fe20000000000 */
[----:B-1----:R-:W-:Y:S01]  /*07f0*/  IMAD.MOV R9, RZ, RZ, -R5 ;  /* 0x000000ffff097224 */ /* 0x002fe200078e0a05 */
[----:B------:R-:W-:Y:S02]  /*0800*/  IABS R63, R26 ;  /* 0x0000001a003f7213 */ /* 0x000fe40000000000 */
[----:B------:R-:W-:Y:S01]  /*0810*/  LOP3.LUT R28, R14, 0x4, RZ, 0xfc, !PT ;  /* 0x000000040e1c7812 */ /* 0x000fe200078efcff */
[----:B------:R-:W-:Y:S01]  /*0820*/  IMAD R7, R9, R2, RZ ;  /* 0x0000000209077224 */ /* 0x000fe200078e02ff */
[----:B------:R-:W-:-:S02]  /*0830*/  IABS R9, R12 ;  /* 0x0000000c00097213 */ /* 0x000fc40000000000 */
[----:B------:R-:W-:Y:S01]  /*0840*/  LOP3.LUT R12, R14, 0x68, RZ, 0xfc, !PT ;  /* 0x000000680e0c7812 */ /* 0x000fe200078efcff */
[----:B------:R-:W-:Y:S01]  /*0850*/  IMAD.HI.U32 R6, R5, R7, R4 ;  /* 0x0000000705067227 */ /* 0x000fe200078e0004 */
[----:B------:R-:W-:Y:S02]  /*0860*/  IABS R7, R0 ;  /* 0x0000000000077213 */ /* 0x000fe40000000000 */
[----:B------:R-:W-:Y:S02]  /*0870*/  LOP3.LUT R5, R79, 0x7, RZ, 0xc0, !PT ;  /* 0x000000074f057812 */ /* 0x000fe400078ec0ff */
[----:B------:R-:W-:Y:S01]  /*0880*/  IABS R17, R12 ;  /* 0x0000000c00117213 */ /* 0x000fe20000000000 */
[----:B------:R-:W-:Y:S01]  /*0890*/  IMAD.HI.U32 R4, R6, R7, RZ ;  /* 0x0000000706047227 */ /* 0x000fe200078e00ff */
[----:B------:R-:W-:Y:S02]  /*08a0*/  IABS R65, R28 ;  /* 0x0000001c00417213 */ /* 0x000fe40000000000 */
[----:B------:R-:W-:Y:S01]  /*08b0*/  IABS R67, R14 ;  /* 0x0000000e00437213 */ /* 0x000fe20000000000 */
[----:B------:R-:W-:Y:S01]  /*08c0*/  IMAD.SHL.U32 R10, R5, 0x10, RZ ;  /* 0x00000010050a7824 */ /* 0x000fe200078e00ff */
[----:B------:R-:W-:Y:S01]  /*08d0*/  LOP3.LUT R126, R75, 0x20, RZ, 0xfc, !PT ;  /* 0x000000204b7e7812 */ /* 0x000fe200078efcff */
[----:B------:R-:W-:Y:S01]  /*08e0*/  IMAD R8, R5, 0x80, R8 ;  /* 0x0000008005087824 */ /* 0x000fe200078e0208 */
[----:B------:R-:W-:Y:S01]  /*08f0*/  LOP3.LUT R127, R75, 0x10, RZ, 0xfc, !PT ;  /* 0x000000104b7f7812 */ /* 0x000fe200078efcff */
[----:B------:R-:W-:Y:S01]  /*0900*/  IMAD.MOV R5, RZ, RZ, -R4 ;  /* 0x000000ffff057224 */ /* 0x000fe200078e0a04 */
[----:B------:R-:W-:Y:S01]  /*0910*/  LOP3.LUT R73, R10, 0x30, R3, 0x78, !PT ;  /* 0x000000300a497812 */ /* 0x000fe200078e7803 */
[----:B------:R-:W-:Y:S01]  /*0920*/  IMAD.HI.U32 R4, R6, R9, RZ ;  /* 0x0000000906047227 */ /* 0x000fe200078e00ff */
[----:B------:R-:W-:-:S02]  /*0930*/  LOP3.LUT R10, R14, 0x6c, RZ, 0xfc, !PT ;  /* 0x0000006c0e0a7812 */ /* 0x000fc400078efcff */
[----:B------:R-:W-:Y:S01]  /*0940*/  LOP3.LUT R128, R79, 0x3f, RZ, 0xc0, !PT ;  /* 0x0000003f4f807812 */ /* 0x000fe200078ec0ff */
[----:B------:R-:W-:Y:S01]  /*0950*/  IMAD R5, R2, R5, R7 ;  /* 0x0000000502057224 */ /* 0x000fe200078e0207 */
[----:B------:R-:W-:Y:S01]  /*0960*/  IABS R15, R10 ;  /* 0x0000000a000f7213 */ /* 0x000fe20000000000 */
[----:B------:R-:W-:Y:S01]  /*0970*/  IMAD.IADD R73, R8, 0x1, R73 ;  /* 0x0000000108497824 */ /* 0x000fe200078e0249 */
[----:B------:R-:W-:Y:S01]  /*0980*/  LOP3.LUT R8, R14, 0x70, RZ, 0xfc, !PT ;  /* 0x000000700e087812 */ /* 0x000fe200078efcff */
[----:B------:R-:W-:Y:S01]  /*0990*/  IMAD.HI.U32 R7, R6, R11, RZ ;  /* 0x0000000b06077227 */ /* 0x000fe200078e00ff */
[----:B------:R-:W-:Y:S02]  /*09a0*/  ISETP.GT.U32.AND P2, PT, R2, R5, PT ;  /* 0x000000050200720c */ /* 0x000fe40003f44070 */
[----:B------:R-:W-:Y:S01]  /*09b0*/  IABS R13, R8 ;  /* 0x00000008000d7213 */ /* 0x000fe20000000000 */
[----:B------:R-:W-:Y:S01]  /*09c0*/  IMAD.MOV R7, RZ, RZ, -R7 ;  /* 0x000000ffff077224 */ /* 0x000fe200078e0a07 */
[----:B------:R-:W-:Y:S01]  /*09d0*/  SHF.R.S32.HI R92, RZ, 0x6, R92 ;  /* 0x00000006ff5c7819 */ /* 0x000fe2000001145c */
[----:B------:R-:W-:Y:S01]  /*09e0*/  IMAD.MOV R4, RZ, RZ, -R4 ;  /* 0x000000ffff047224 */ /* 0x000fe200078e0a04 */
[----:B------:R-:W-:Y:S01]  /*09f0*/  LOP3.LUT R88, R73, 0x40, RZ, 0x3c, !PT ;  /* 0x0000004049587812 */ /* 0x000fe200078e3cff */
[----:B------:R-:W-:-:S04]  /*0a00*/  IMAD.HI.U32 R0, R6, R13, RZ ;  /* 0x0000000d06007227 */ /* 0x000fc800078e00ff */
[C---:B------:R-:W-:Y:S02]  /*0a10*/  IMAD R11, R2.reuse, R7, R11 ;  /* 0x00000007020b7224 */ /* 0x040fe400078e020b */
[----:B------:R-:W-:Y:S02]  /*0a20*/  @!P2 IMAD.IADD R5, R5, 0x1, -R2 ;  /* 0x000000010505a824 */ /* 0x000fe400078e0a02 */
[C---:B------:R-:W-:Y:S01]  /*0a30*/  IMAD R9, R2.reuse, R4, R9 ;  /* 0x0000000402097224 */ /* 0x040fe200078e0209 */
[C---:B------:R-:W-:Y:S01]  /*0a40*/  ISETP.GT.U32.AND P6, PT, R2.reuse, R11, PT ;  /* 0x0000000b0200720c */ /* 0x040fe20003fc4070 */
[----:B------:R-:W-:Y:S01]  /*0a50*/  IMAD.MOV R0, RZ, RZ, -R0 ;  /* 0x000000ffff007224 */ /* 0x000fe200078e0a00 */
[----:B------:R-:W-:Y:S01]  /*0a60*/  ISETP.GT.U32.AND P5, PT, R2, R5, PT ;  /* 0x000000050200720c */ /* 0x000fe20003fa4070 */
[----:B------:R-:W-:Y:S01]  /*0a70*/  IMAD.HI.U32 R4, R6, R17, RZ ;  /* 0x0000001106047227 */ /* 0x000fe200078e00ff */
[----:B------:R-:W-:-:S03]  /*0a80*/  ISETP.GT.U32.AND P3, PT, R2, R9, PT ;  /* 0x000000090200720c */ /* 0x000fc60003f64070 */
[----:B------:R-:W-:Y:S02]  /*0a90*/  IMAD R13, R2, R0, R13 ;  /* 0x00000000020d7224 */ /* 0x000fe400078e020d */
[----:B------:R-:W-:-:S04]  /*0aa0*/  IMAD.HI.U32 R0, R6, R15, RZ ;  /* 0x0000000f06007227 */ /* 0x000fc800078e00ff */
[----:B------:R-:W-:Y:S02]  /*0ab0*/  IMAD.MOV R0, RZ, RZ, -R0 ;  /* 0x000000ffff007224 */ /* 0x000fe400078e0a00 */
[--C-:B------:R-:W-:Y:S01]  /*0ac0*/  @!P5 IMAD.IADD R5, R5, 0x1, -R2.reuse ;  /* 0x000000010505d824 */ /* 0x100fe200078e0a02 */
[C---:B------:R-:W-:Y:S01]  /*0ad0*/  ISETP.GT.U32.AND P5, PT, R2.reuse, R13, PT ;  /* 0x0000000d0200720c */ /* 0x040fe20003fa4070 */
[C---:B------:R-:W-:Y:S02]  /*0ae0*/  IMAD R15, R2.reuse, R0, R15 ;  /* 0x00000000020f7224 */ /* 0x040fe400078e020f */
[--C-:B------:R-:W-:Y:S02]  /*0af0*/  @!P6 IMAD.IADD R11, R11, 0x1, -R2.reuse ;  /* 0x000000010b0be824 */ /* 0x100fe400078e0a02 */
[----:B------:R-:W-:Y:S01]  /*0b00*/  @!P3 IMAD.IADD R9, R9, 0x1, -R2 ;  /* 0x000000010909b824 */ /* 0x000fe200078e0a02 */
[C---:B------:R-:W-:Y:S01]  /*0b10*/  ISETP.GT.U32.AND P6, PT, R2.reuse, R15, PT ;  /* 0x0000000f0200720c */ /* 0x040fe20003fc4070 */
[----:B------:R-:W-:Y:S01]  /*0b20*/  IMAD.MOV R4, RZ, RZ, -R4 ;  /* 0x000000ffff047224 */ /* 0x000fe200078e0a04 */
[C---:B------:R-:W-:Y:S01]  /*0b30*/  ISETP.GT.U32.AND P3, PT, R2.reuse, R11, PT ;  /* 0x0000000b0200720c */ /* 0x040fe20003f64070 */
[----:B------:R-:W-:Y:S01]  /*0b40*/  IMAD.MOV.U32 R7, RZ, RZ, R5 ;  /* 0x000000ffff077224 */ /* 0x000fe200078e0005 */
[C---:B------:R-:W-:Y:S01]  /*0b50*/  ISETP.GT.U32.AND P2, PT, R2.reuse, R9, PT ;  /* 0x000000090200720c */ /* 0x040fe20003f44070 */
[----:B------:R-:W-:Y:S01]  /*0b60*/  IMAD R5, R2, R4, R17 ;  /* 0x0000000402057224 */ /* 0x000fe200078e0211 */
[----:B------:R-:W-:Y:S01]  /*0b70*/  LOP3.LUT R4, R14, 0x60, RZ, 0xfc, !PT ;  /* 0x000000600e047812 */ /* 0x000fe200078efcff */
[----:B------:R-:W-:Y:S01]  /*0b80*/  @!P5 IMAD.IADD R13, R13, 0x1, -R2 ;  /* 0x000000010d0dd824 */ /* 0x000fe200078e0a02 */
[----:B------:R-:W-:Y:S01]  /*0b90*/  ISETP.GE.AND P5, PT, R12, RZ, PT ;  /* 0x000000ff0c00720c */ /* 0x000fe20003fa6270 */
[----:B------:R-:W-:Y:S01]  /*0ba0*/  IMAD.HI.U32 R0, R6, R19, RZ ;  /* 0x0000001306007227 */ /* 0x000fe200078e00ff */
[----:B------:R-:W-:-:S02]  /*0bb0*/  IABS R21, R4 ;  /* 0x0000000400157213 */ /* 0x000fc40000000000 */
[----:B------:R-:W-:Y:S01]  /*0bc0*/  LOP3.LUT R12, R14, 0x54, RZ, 0xfc, !PT ;  /* 0x000000540e0c7812 */ /* 0x000fe200078efcff */
[----:B------:R-:W-:Y:S01]  /*0bd0*/  @!P6 IMAD.IADD R15, R15, 0x1, -R2 ;  /* 0x000000010f0fe824 */ /* 0x000fe200078e0a02 */
[C---:B------:R-:W-:Y:S01]  /*0be0*/  ISETP.GT.U32.AND P6, PT, R2.reuse, R13, PT ;  /* 0x0000000d0200720c */ /* 0x040fe20003fc4070 */
[----:B------:R-:W-:Y:S01]  /*0bf0*/  IMAD.MOV R0, RZ, RZ, -R0 ;  /* 0x000000ffff007224 */ /* 0x000fe200078e0a00 */
[----:B------:R-:W-:Y:S01]  /*0c00*/  IABS R27, R12 ;  /* 0x0000000c001b7213 */ /* 0x000fe20000000000 */
[----:B------:R-:W-:Y:S01]  /*0c10*/  @!P2 IMAD.IADD R9, R9, 0x1, -R2 ;  /* 0x000000010909a824 */ /* 0x000fe200078e0a02 */
[C---:B------:R-:W-:Y:S01]  /*0c20*/  ISETP.GT.U32.AND P2, PT, R2.reuse, R5, PT ;  /* 0x000000050200720c */ /* 0x040fe20003f44070 */
[C---:B------:R-:W-:Y:S02]  /*0c30*/  IMAD R19, R2.reuse, R0, R19 ;  /* 0x0000000002137224 */ /* 0x040fe400078e0213 */
[----:B------:R-:W-:Y:S01]  /*0c40*/  @!P0 IMAD.MOV R9, RZ, RZ, -R9 ;  /* 0x000000ffff098224 */ /* 0x000fe200078e0a09 */
[----:B------:R-:W-:Y:S01]  /*0c50*/  ISETP.GT.U32.AND P0, PT, R2, R15, PT ;  /* 0x0000000f0200720c */ /* 0x000fe20003f04070 */
[----:B------:R-:W-:Y:S01]  /*0c60*/  @!P1 IMAD.MOV R7, RZ, RZ, -R7 ;  /* 0x000000ffff079224 */ /* 0x000fe200078e0a07 */
[----:B------:R-:W-:Y:S01]  /*0c70*/  ISETP.GE.AND P1, PT, R8, RZ, PT ;  /* 0x000000ff0800720c */ /* 0x000fe20003f26270 */
[----:B------:R-:W-:Y:S01]  /*0c80*/  IMAD.HI.U32 R0, R6, R21, RZ ;  /* 0x0000001506007227 */ /* 0x000fe200078e00ff */
[----:B------:R-:W-:-:S03]  /*0c90*/  LOP3.LUT R8, R14, 0x5c, RZ, 0xfc, !PT ;  /* 0x0000005c0e087812 */ /* 0x000fc600078efcff */
[--C-:B------:R-:W-:Y:S01]  /*0ca0*/  @!P6 IMAD.IADD R13, R13, 0x1, -R2.reuse ;  /* 0x000000010d0de824 */ /* 0x100fe200078e0a02 */
[----:B------:R-:W-:Y:S01]  /*0cb0*/  ISETP.GT.U32.AND P6, PT, R2, R19, PT ;  /* 0x000000130200720c */ /* 0x000fe20003fc4070 */
[--C-:B------:R-:W-:Y:S01]  /*0cc0*/  @!P2 IMAD.IADD R5, R5, 0x1, -R2.reuse ;  /* 0x000000010505a824 */ /* 0x100fe200078e0a02 */
[----:B------:R-:W-:Y:S01]  /*0cd0*/  IABS R23, R8 ;  /* 0x0000000800177213 */ /* 0x000fe20000000000 */
[----:B------:R-:W-:Y:S01]  /*0ce0*/  @!P3 IMAD.IADD R11, R11, 0x1, -R2 ;  /* 0x000000010b0bb824 */ /* 0x000fe200078e0a02 */
[----:B------:R-:W-:Y:S01]  /*0cf0*/  ISETP.GE.AND P3, PT, R10, RZ, PT ;  /* 0x000000ff0a00720c */ /* 0x000fe20003f66270 */
[----:B------:R-:W-:Y:S01]  /*0d00*/  IMAD.MOV R0, RZ, RZ, -R0 ;  /* 0x000000ffff007224 */ /* 0x000fe200078e0a00 */
[----:B------:R-:W-:Y:S01]  /*0d10*/  ISETP.GT.U32.AND P2, PT, R2, R5, PT ;  /* 0x000000050200720c */ /* 0x000fe20003f44070 */
[----:B------:R-:W-:Y:S01]  /*0d20*/  @!P0 IMAD.IADD R15, R15, 0x1, -R2 ;  /* 0x000000010f0f8824 */ /* 0x000fe200078e0a02 */
[----:B------:R-:W-:Y:S01]  /*0d30*/  LOP3.LUT R10, R14, 0x58, RZ, 0xfc, !PT ;  /* 0x000000580e0a7812 */ /* 0x000fe200078efcff */
[----:B------:R-:W-:Y:S01]  /*0d40*/  IMAD R21, R2, R0, R21 ;  /* 0x0000000002157224 */ /* 0x000fe200078e0215 */
[----:B------:R-:W-:Y:S01]  /*0d50*/  ISETP.GE.AND P0, PT, R4, RZ, PT ;  /* 0x000000ff0400720c */ /* 0x000fe20003f06270 */
[----:B------:R-:W-:Y:S01]  /*0d60*/  IMAD.HI.U32 R0, R6, R23, RZ ;  /* 0x0000001706007227 */ /* 0x000fe200078e00ff */
[----:B------:R-:W-:-:S03]  /*0d70*/  IABS R25, R10 ;  /* 0x0000000a00197213 */ /* 0x000fc60000000000 */
[----:B------:R-:W-:Y:S01]  /*0d80*/  @!P6 IMAD.IADD R19, R19, 0x1, -R2 ;  /* 0x000000011313e824 */ /* 0x000fe200078e0a02 */
[----:B------:R-:W-:Y:S01]  /*0d90*/  ISETP.GE.AND P6, PT, R8, RZ, PT ;  /* 0x000000ff0800720c */ /* 0x000fe20003fc6270 */
[----:B------:R-:W-:Y:S01]  /*0da0*/  @!P1 IMAD.MOV R13, RZ, RZ, -R13 ;  /* 0x000000ffff0d9224 */ /* 0x000fe200078e0a0d */
[----:B------:R-:W-:Y:S01]  /*0db0*/  LOP3.LUT R8, R14, 0x50, RZ, 0xfc, !PT ;  /* 0x000000500e087812 */ /* 0x000fe200078efcff */
[----:B------:R-:W-:Y:S01]  /*0dc0*/  IMAD.MOV R4, RZ, RZ, -R0 ;  /* 0x000000ffff047224 */ /* 0x000fe200078e0a00 */
[----:B------:R-:W-:Y:S01]  /*0dd0*/  ISETP.GT.U32.AND P1, PT, R2, R19, PT ;  /* 0x000000130200720c */ /* 0x000fe20003f24070 */
[----:B------:R-:W-:Y:S01]  /*0de0*/  IMAD.HI.U32 R0, R6, R25, RZ ;  /* 0x0000001906007227 */ /* 0x000fe200078e00ff */
[----:B------:R-:W-:-:S03]  /*0df0*/  IABS R29, R8 ;  /* 0x00000008001d7213 */ /* 0x000fc60000000000 */
[----:B------:R-:W-:Y:S01]  /*0e00*/  @!P2 IMAD.IADD R5, R5, 0x1, -R2 ;  /* 0x000000010505a824 */ /* 0x000fe200078e0a02 */
[C---:B------:R-:W-:Y:S01]  /*0e10*/  ISETP.GT.U32.AND P2, PT, R2.reuse, R21, PT ;  /* 0x000000150200720c */ /* 0x040fe20003f44070 */
[C---:B------:R-:W-:Y:S02]  /*0e20*/  IMAD R23, R2.reuse, R4, R23 ;  /* 0x0000000402177224 */ /* 0x040fe400078e0217 */
[----:B------:R-:W-:Y:S02]  /*0e30*/  IMAD.MOV R4, RZ, RZ, -R0 ;  /* 0x000000ffff047224 */ /* 0x000fe400078e0a00 */
[----:B------:R-:W-:Y:S02]  /*0e40*/  IMAD.MOV.U32 R17, RZ, RZ, R5 ;  /* 0x000000ffff117224 */ /* 0x000fe400078e0005 */
[----:B------:R-:W-:Y:S02]  /*0e50*/  IMAD R5, R2, R4, R25 ;  /* 0x0000000402057224 */ /* 0x000fe400078e0219 */
[----:B------:R-:W-:-:S02]  /*0e60*/  @!P1 IMAD.IADD R19, R19, 0x1, -R2 ;  /* 0x0000000113139824 */ /* 0x000fc400078e0a02 */
[----:B------:R-:W-:Y:S01]  /*0e70*/  @!P4 IMAD.MOV R11, RZ, RZ, -R11 ;  /* 0x000000ffff0bc224 */ /* 0x000fe200078e0a0b */
[----:B------:R-:W-:Y:S01]  /*0e80*/  ISETP.GT.U32.AND P1, PT, R2, R5, PT ;  /* 0x000000050200720c */ /* 0x000fe20003f24070 */
[----:B------:R-:W-:Y:S01]  /*0e90*/  IMAD.HI.U32 R0, R6, R27, RZ ;  /* 0x0000001b06007227 */ /* 0x000fe200078e00ff */
[----:B------:R-:W-:Y:S02]  /*0ea0*/  ISETP.GE.AND P4, PT, R16, RZ, PT ;  /* 0x000000ff1000720c */ /* 0x000fe40003f86270 */
[----:B------:R-:W-:Y:S01]  /*0eb0*/  LOP3.LUT R16, R14, 0x4c, RZ, 0xfc, !PT ;  /* 0x0000004c0e107812 */ /* 0x000fe200078efcff */
[----:B------:R-:W-:Y:S01]  /*0ec0*/  @!P3 IMAD.MOV R15, RZ, RZ, -R15 ;  /* 0x000000ffff0fb224 */ /* 0x000fe200078e0a0f */
[----:B------:R-:W-:Y:S01]  /*0ed0*/  ISETP.GT.U32.AND P3, PT, R2, R23, PT ;  /* 0x000000170200720c */ /* 0x000fe20003f64070 */
[----:B------:R-:W-:Y:S01]  /*0ee0*/  IMAD.MOV R0, RZ, RZ, -R0 ;  /* 0x000000ffff007224 */ /* 0x000fe200078e0a00 */
[----:B------:R-:W-:Y:S01]  /*0ef0*/  IABS R31, R16 ;  /* 0x00000010001f7213 */ /* 0x000fe20000000000 */
[----:B------:R-:W-:-:S02]  /*0f00*/  @!P2 IMAD.IADD R21, R21, 0x1, -R2 ;  /* 0x000000011515a824 */ /* 0x000fc400078e0a02 */
[C---:B------:R-:W-:Y:S02]  /*0f10*/  IMAD R27, R2.reuse, R0, R27 ;  /* 0x00000000021b7224 */ /* 0x040fe400078e021b */
[----:B------:R-:W-:Y:S01]  /*0f20*/  @!P1 IMAD.IADD R5, R5, 0x1, -R2 ;  /* 0x0000000105059824 */ /* 0x000fe200078e0a02 */
[----:B------:R-:W-:Y:S01]  /*0f30*/  ISETP.GT.U32.AND P2, PT, R2, R21, PT ;  /* 0x000000150200720c */ /* 0x000fe20003f44070 */
[----:B------:R-:W-:-:S03]  /*0f40*/  IMAD.HI.U32 R0, R6, R29, RZ ;  /* 0x0000001d06007227 */ /* 0x000fc600078e00ff */
[C---:B------:R-:W-:Y:S01]  /*0f50*/  ISETP.GT.U32.AND P1, PT, R2.reuse, R5, PT ;  /* 0x000000050200720c */ /* 0x040fe20003f24070 */
[----:B------:R-:W-:Y:S02]  /*0f60*/  IMAD.MOV R0, RZ, RZ, -R0 ;  /* 0x000000ffff007224 */ /* 0x000fe400078e0a00 */
[----:B------:R-:W-:Y:S01]  /*0f70*/  @!P4 IMAD.MOV R19, RZ, RZ, -R19 ;  /* 0x000000ffff13c224 */ /* 0x000fe200078e0a13 */
[C---:B------:R-:W-:Y:S01]  /*0f80*/  ISETP.GT.U32.AND P4, PT, R2.reuse, R27, PT ;  /* 0x0000001b0200720c */ /* 0x040fe20003f84070 */
[----:B------:R-:W-:Y:S02]  /*0f90*/  @!P3 IMAD.IADD R23, R23, 0x1, -R2 ;  /* 0x000000011717b824 */ /* 0x000fe400078e0a02 */
[----:B------:R-:W-:Y:S01]  /*0fa0*/  IMAD R29, R2, R0, R29 ;  /* 0x00000000021d7224 */ /* 0x000fe200078e021d */
[----:B------:R-:W-:Y:S01]  /*0fb0*/  LOP3.LUT R0, R14, 0x48, RZ, 0xfc, !PT ;  /* 0x000000480e007812 */ /* 0x000fe200078efcff */
[----:B------:R-:W-:Y:S01]  /*0fc0*/  IMAD.HI.U32 R4, R6, R31, RZ ;  /* 0x0000001f06047227 */ /* 0x000fe200078e00ff */
[----:B------:R-:W-:-:S02]  /*0fd0*/  ISETP.GT.U32.AND P3, PT, R2, R23, PT ;  /* 0x000000170200720c */ /* 0x000fc40003f64070 */
[----:B------:R-:W-:Y:S01]  /*0fe0*/  IABS R33, R0 ;  /* 0x0000000000217213 */ /* 0x000fe20000000000 */
[----:B------:R-:W-:Y:S01]  /*0ff0*/  @!P1 IMAD.IADD R5, R5, 0x1, -R2 ;  /* 0x0000000105059824 */ /* 0x000fe200078e0a02 */
[C---:B------:R-:W-:Y:S01]  /*1000*/  ISETP.GT.U32.AND P1, PT, R2.reuse, R29, PT ;  /* 0x0000001d0200720c */ /* 0x040fe20003f24070 */
[----:B------:R-:W-:Y:S02]  /*1010*/  IMAD.MOV R4, RZ, RZ, -R4 ;  /* 0x000000ffff047224 */ /* 0x000fe400078e0a04 */
[--C-:B------:R-:W-:Y:S02]  /*1020*/  @!P4 IMAD.IADD R27, R27, 0x1, -R2.reuse ;  /* 0x000000011b1bc824 */ /* 0x100fe400078e0a02 */
[----:B------:R-:W-:Y:S01]  /*1030*/  IMAD R31, R2, R4, R31 ;  /* 0x00000004021f7224 */ /* 0x000fe200078e021f */
[----:B------:R-:W-:Y:S01]  /*1040*/  LOP3.LUT R4, R14, 0x44, RZ, 0xfc, !PT ;  /* 0x000000440e047812 */ /* 0x000fe200078efcff */
[--C-:B------:R-:W-:Y:S01]  /*1050*/  @!P2 IMAD.IADD R21, R21, 0x1, -R2.reuse ;  /* 0x000000011515a824 */ /* 0x100fe200078e0a02 */
[----:B------:R-:W-:Y:S01]  /*1060*/  ISETP.GT.U32.AND P4, PT, R2, R27, PT ;  /* 0x0000001b0200720c */ /* 0x000fe20003f84070 */
[--C-:B------:R-:W-:Y:S01]  /*1070*/  @!P3 IMAD.IADD R23, R23, 0x1, -R2.reuse ;  /* 0x000000011717b824 */ /* 0x100fe200078e0a02 */
[----:B------:R-:W-:Y:S01]  /*1080*/  IABS R35, R4 ;  /* 0x0000000400237213 */ /* 0x000fe20000000000 */
[----:B------:R-:W-:Y:S01]  /*1090*/  IMAD.MOV.U32 R25, RZ, RZ, R5 ;  /* 0x000000ffff197224 */ /* 0x000fe200078e0005 */
[----:B------:R-:W-:Y:S01]  /*10a0*/  ISETP.GE.AND P2, PT, R12, RZ, PT ;  /* 0x000000ff0c00720c */ /* 0x000fe20003f46270 */
[----:B------:R-:W-:Y:S01]  /*10b0*/  @!P1 IMAD.IADD R29, R29, 0x1, -R2 ;  /* 0x000000011d1d9824 */ /* 0x000fe200078e0a02 */
[----:B------:R-:W-:Y:S01]  /*10c0*/  ISETP.GE.AND P3, PT, R16, RZ, PT ;  /* 0x000000ff1000720c */ /* 0x000fe20003f66270 */
[----:B------:R-:W-:Y:S01]  /*10d0*/  @!P6 IMAD.MOV R23, RZ, RZ, -R23 ;  /* 0x000000ffff17e224 */ /* 0x000fe200078e0a17 */
[----:B------:R-:W-:Y:S01]  /*10e0*/  ISETP.GE.AND P6, PT, R0, RZ, PT ;  /* 0x000000ff0000720c */ /* 0x000fe20003fc6270 */
[----:B------:R-:W-:Y:S01]  /*10f0*/  IMAD.HI.U32 R0, R6, R33, RZ ;  /* 0x0000002106007227 */ /* 0x000fe200078e00ff */
[----:B------:R-:W-:-:S02]  /*1100*/  ISETP.GT.U32.AND P1, PT, R2, R29, PT ;  /* 0x0000001d0200720c */ /* 0x000fc40003f24070 */
[----:B------:R-:W-:Y:S01]  /*1110*/  LOP3.LUT R16, R14, 0x24, RZ, 0xfc, !PT ;  /* 0x000000240e107812 */ /* 0x000fe200078efcff */
[----:B------:R-:W-:Y:S02]  /*1120*/  IMAD.MOV R5, RZ, RZ, -R0 ;  /* 0x000000ffff057224 */ /* 0x000fe400078e0a00 */
[--C-:B------:R-:W-:Y:S01]  /*1130*/  @!P4 IMAD.IADD R27, R27, 0x1, -R2.reuse ;  /* 0x000000011b1bc824 */ /* 0x100fe200078e0a02 */
[----:B------:R-:W-:Y:S01]  /*1140*/  ISETP.GT.U32.AND P4, PT, R2, R31, PT ;  /* 0x0000001f0200720c */ /* 0x000fe20003f84070 */
[----:B------:R-:W-:Y:S01]  /*1150*/  @!P0 IMAD.MOV R21, RZ, RZ, -R21 ;  /* 0x000000ffff158224 */ /* 0x000fe200078e0a15 */
[----:B------:R-:W-:Y:S01]  /*1160*/  ISETP.GE.AND P0, PT, R8, RZ, PT ;  /* 0x000000ff0800720c */ /* 0x000fe20003f06270 */
[----:B------:R-:W-:Y:S01]  /*1170*/  IMAD R33, R2, R5, R33 ;  /* 0x0000000502217224 */ /* 0x000fe200078e0221 */
[----:B------:R-:W-:Y:S01]  /*1180*/  LOP3.LUT R8, R14, 0x40, RZ, 0xfc, !PT ;  /* 0x000000400e087812 */ /* 0x000fe200078efcff */
[----:B------:R-:W-:Y:S01]  /*1190*/  @!P5 IMAD.MOV R17, RZ, RZ, -R17 ;  /* 0x000000ffff11d224 */ /* 0x000fe200078e0a11 */
[----:B------:R-:W-:Y:S01]  /*11a0*/  ISETP.GE.AND P5, PT, R10, RZ, PT ;  /* 0x000000ff0a00720c */ /* 0x000fe20003fa6270 */
[----:B------:R-:W-:Y:S01]  /*11b0*/  @!P1 IMAD.IADD R29, R29, 0x1, -R2 ;  /* 0x000000011d1d9824 */ /* 0x000fe200078e0a02 */
[----:B------:R-:W-:Y:S01]  /*11c0*/  IABS R37, R8 ;  /* 0x0000000800257213 */ /* 0x000fe20000000000 */
[----:B------:R-:W0:Y:S01]  /*11d0*/  I2F.RP R10, R71 ;  /* 0x00000047000a7306 */ /* 0x000e220000209400 */
[----:B------:R-:W-:Y:S01]  /*11e0*/  ISETP.GT.U32.AND P1, PT, R2, R33, PT ;  /* 0x000000210200720c */ /* 0x000fe20003f24070 */
[----:B------:R-:W-:Y:S01]  /*11f0*/  @!P2 IMAD.MOV R27, RZ, RZ, -R27 ;  /* 0x000000ffff1ba224 */ /* 0x000fe200078e0a1b */
[----:B------:R-:W-:Y:S01]  /*1200*/  ISETP.GE.AND P2, PT, R8, RZ, PT ;  /* 0x000000ff0800720c */ /* 0x000fe20003f46270 */
[----:B------:R-:W-:Y:S01]  /*1210*/  IMAD.HI.U32 R0, R6, R37, RZ ;  /* 0x0000002506007227 */ /* 0x000fe200078e00ff */
[----:B------:R-:W-:-:S02]  /*1220*/  LOP3.LUT R8, R14, 0x38, RZ, 0xfc, !PT ;  /* 0x000000380e087812 */ /* 0x000fc400078efcff */
[----:B------:R-:W-:Y:S01]  /*1230*/  IABS R49, R16 ;  /* 0x0000001000317213 */ /* 0x000fe20000000000 */
[----:B------:R-:W-:Y:S01]  /*1240*/  @!P4 IMAD.IADD R31, R31, 0x1, -R2 ;  /* 0x000000011f1fc824 */ /* 0x000fe200078e0a02 */
[----:B------:R-:W-:Y:S01]  /*1250*/  IABS R41, R8 ;  /* 0x0000000800297213 */ /* 0x000fe20000000000 */
[----:B------:R-:W-:Y:S02]  /*1260*/  IMAD.MOV R0, RZ, RZ, -R0 ;  /* 0x000000ffff007224 */ /* 0x000fe400078e0a00 */
[----:B------:R-:W-:Y:S01]  /*1270*/  @!P5 IMAD.MOV R25, RZ, RZ, -R25 ;  /* 0x000000ffff19d224 */ /* 0x000fe200078e0a19 */
[----:B------:R-:W-:Y:S01]  /*1280*/  ISETP.GE.AND P5, PT, R4, RZ, PT ;  /* 0x000000ff0400720c */ /* 0x000fe20003fa6270 */
[----:B------:R-:W-:Y:S01]  /*1290*/  IMAD.HI.U32 R4, R6, R35, RZ ;  /* 0x0000002306047227 */ /* 0x000fe200078e00ff */
[C---:B------:R-:W-:Y:S01]  /*12a0*/  ISETP.GT.U32.AND P4, PT, R2.reuse, R31, PT ;  /* 0x0000001f0200720c */ /* 0x040fe20003f84070 */
[----:B0-----:R-:W0:Y:S02]  /*12b0*/  MUFU.RCP R10, R10 ;  /* 0x0000000a000a7308 */ /* 0x001e240000001000 */
[----:B------:R-:W-:Y:S01]  /*12c0*/  IMAD R37, R2, R0, R37 ;  /* 0x0000000002257224 */ /* 0x000fe200078e0225 */
[----:B------:R-:W-:Y:S01]  /*12d0*/  LOP3.LUT R0, R14, 0x3c, RZ, 0xfc, !PT ;  /* 0x0000003c0e007812 */ /* 0x000fe200078efcff */
[----:B------:R-:W-:-:S02]  /*12e0*/  @!P1 IMAD.IADD R33, R33, 0x1, -R2 ;  /* 0x0000000121219824 */ /* 0x000fc400078e0a02 */
[----:B------:R-:W-:Y:S01]  /*12f0*/  IMAD.MOV R4, RZ, RZ, -R4 ;  /* 0x000000ffff047224 */ /* 0x000fe200078e0a04 */
[----:B------:R-:W-:Y:S01]  /*1300*/  IABS R39, R0 ;  /* 0x0000000000277213 */ /* 0x000fe20000000000 */
[----:B------:R-:W-:Y:S01]  /*1310*/  @!P0 IMAD.MOV R29, RZ, RZ, -R29 ;  /* 0x000000ffff1d8224 */ /* 0x000fe200078e0a1d */
[C---:B------:R-:W-:Y:S01]  /*1320*/  ISETP.GT.U32.AND P1, PT, R2.reuse, R33, PT ;  /* 0x000000210200720c */ /* 0x040fe20003f24070 */
[----:B------:R-:W-:Y:S01]  /*1330*/  IMAD R35, R2, R4, R35 ;  /* 0x0000000402237224 */ /* 0x000fe200078e0223 */
[----:B------:R-:W-:Y:S01]  /*1340*/  ISETP.GE.AND P0, PT, R0, RZ, PT ;  /* 0x000000ff0000720c */ /* 0x000fe20003f06270 */
[----:B------:R-:W-:Y:S01]  /*1350*/  IMAD.HI.U32 R0, R6, R39, RZ ;  /* 0x0000002706007227 */ /* 0x000fe200078e00ff */
[----:B------:R-:W-:-:S03]  /*1360*/  LOP3.LUT R4, R14, 0x34, RZ, 0xfc, !PT ;  /* 0x000000340e047812 */ /* 0x000fc600078efcff */
[----:B------:R-:W-:Y:S01]  /*1370*/  @!P4 IMAD.IADD R31, R31, 0x1, -R2 ;  /* 0x000000011f1fc824 */ /* 0x000fe200078e0a02 */
[----:B------:R-:W-:Y:S01]  /*1380*/  ISETP.GT.U32.AND P4, PT, R2, R35, PT ;  /* 0x000000230200720c */ /* 0x000fe20003f84070 */
[----:B------:R-:W-:Y:S01]  /*1390*/  IMAD.MOV R0, RZ, RZ, -R0 ;  /* 0x000000ffff007224 */ /* 0x000fe200078e0a00 */
[----:B0-----:R-:W-:Y:S01]  /*13a0*/  IADD3 R10, R10, 0xffffffe, RZ ;  /* 0x0ffffffe0a0a7810 */ /* 0x001fe20007ffe0ff */
[----:B------:R-:W-:Y:S01]  /*13b0*/  @!P3 IMAD.MOV R31, RZ, RZ, -R31 ;  /* 0x000000ffff1fb224 */ /* 0x000fe200078e0a1f */
[C---:B------:R-:W-:Y:S01]  /*13c0*/  ISETP.GT.U32.AND P3, PT, R2.reuse, R37, PT ;  /* 0x000000250200720c */ /* 0x040fe20003f64070 */
[----:B------:R-:W-:Y:S01]  /*13d0*/  @!P1 IMAD.IADD R33, R33, 0x1, -R2 ;  /* 0x0000000121219824 */ /* 0x000fe200078e0a02 */
[----:B------:R-:W0:Y:S01]  /*13e0*/  F2I.FTZ.U32.TRUNC.NTZ R5, R10 ;  /* 0x0000000a00057305 */ /* 0x000e22000021f000 */
[----:B------:R-:W-:Y:S01]  /*13f0*/  IMAD R39, R2, R0, R39 ;  /* 0x0000000002277224 */ /* 0x000fe200078e0227 */
[----:B------:R-:W-:Y:S01]  /*1400*/  IABS R43, R4 ;  /* 0x00000004002b7213 */ /* 0x000fe20000000000 */
[----:B------:R-:W-:Y:S01]  /*1410*/  @!P6 IMAD.MOV R33, RZ, RZ, -R33 ;  /* 0x000000ffff21e224 */ /* 0x000fe200078e0a21 */
[----:B------:R-:W-:Y:S01]  /*1420*/  ISETP.GE.AND P1, PT, R8, RZ, PT ;  /* 0x000000ff0800720c */ /* 0x000fe20003f26270 */
[----:B------:R-:W-:Y:S01]  /*1430*/  IMAD.HI.U32 R0, R6, R41, RZ ;  /* 0x0000002906007227 */ /* 0x000fe200078e00ff */
[----:B------:R-:W-:-:S03]  /*1440*/  ISETP.GT.U32.AND P6, PT, R2, R39, PT ;  /* 0x000000270200720c */ /* 0x000fc60003fc4070 */
[----:B------:R-:W-:Y:S02]  /*1450*/  @!P4 IMAD.IADD R35, R35, 0x1, -R2 ;  /* 0x000000012323c824 */ /* 0x000fe400078e0a02 */
[----:B------:R-:W-:Y:S02]  /*1460*/  IMAD.MOV R0, RZ, RZ, -R0 ;  /* 0x000000ffff007224 */ /* 0x000fe400078e0a00 */
[----:B------:R-:W-:Y:S01]  /*1470*/  @!P3 IMAD.IADD R37, R37, 0x1, -R2 ;  /* 0x000000012525b824 */ /* 0x000fe200078e0a02 */
[----:B------:R-:W-:Y:S01]  /*1480*/  ISETP.GT.U32.AND P4, PT, R2, R35, PT ;  /* 0x000000230200720c */ /* 0x000fe20003f84070 */
[----:B------:R-:W-:-:S03]  /*1490*/  IMAD.HI.U32 R8, R6, R43, RZ ;  /* 0x0000002b06087227 */ /* 0x000fc600078e00ff */
[C---:B------:R-:W-:Y:S01]  /*14a0*/  ISETP.GT.U32.AND P3, PT, R2.reuse, R37, PT ;  /* 0x000000250200720c */ /* 0x040fe20003f64070 */
[----:B------:R-:W-:Y:S02]  /*14b0*/  @!P6 IMAD.IADD R39, R39, 0x1, -R2 ;  /* 0x000000012727e824 */ /* 0x000fe400078e0a02 */
[----:B0-----:R-:W-:Y:S02]  /*14c0*/  IMAD.MOV R10, RZ, RZ, -R5 ;  /* 0x000000ffff0a7224 */ /* 0x001fe400078e0a05 */
[----:B------:R-:W-:Y:S01]  /*14d0*/  IMAD.MOV R8, RZ, RZ, -R8 ;  /* 0x000000ffff087224 */ /* 0x000fe200078e0a08 */
[----:B------:R-:W-:Y:S01]  /*14e0*/  ISETP.GT.U32.AND P6, PT, R2, R39, PT ;  /* 0x000000270200720c */ /* 0x000fe20003fc4070 */
[----:B------:R-:W-:Y:S02]  /*14f0*/  IMAD R45, R10, R71, RZ ;  /* 0x000000470a2d7224 */ /* 0x000fe400078e02ff */
[----:B------:R-:W-:Y:S01]  /*1500*/  @!P4 IMAD.IADD R35, R35, 0x1, -R2 ;  /* 0x000000012323c824 */ /* 0x000fe200078e0a02 */
[----:B------:R-:W-:Y:S01]  /*1510*/  ISETP.GE.AND P4, PT, R4, RZ, PT ;  /* 0x000000ff0400720c */ /* 0x000fe20003f86270 */
[----:B------:R-:W-:-:S02]  /*1520*/  IMAD.MOV.U32 R4, RZ, RZ, RZ ;  /* 0x000000ffff047224 */ /* 0x000fc400078e00ff */
[----:B------:R-:W-:Y:S02]  /*1530*/  @!P3 IMAD.IADD R37, R37, 0x1, -R2 ;  /* 0x000000012525b824 */ /* 0x000fe400078e0a02 */
[----:B------:R-:W-:Y:S01]  /*1540*/  IMAD.HI.U32 R12, R5, R45, R4 ;  /* 0x0000002d050c7227 */ /* 0x000fe200078e0004 */
[----:B------:R-:W-:-:S03]  /*1550*/  LOP3.LUT R4, R14, 0x2c, RZ, 0xfc, !PT ;  /* 0x0000002c0e047812 */ /* 0x000fc600078efcff */
[----:B------:R-:W-:Y:S01]  /*1560*/  IMAD R5, R2, R0, R41 ;  /* 0x0000000002057224 */ /* 0x000fe200078e0229 */
[----:B------:R-:W-:Y:S01]  /*1570*/  LOP3.LUT R0, R14, 0x30, RZ, 0xfc, !PT ;  /* 0x000000300e007812 */ /* 0x000fe200078efcff */
[----:B------:R-:W-:Y:S01]  /*1580*/  @!P6 IMAD.IADD R39, R39, 0x1, -R2 ;  /* 0x000000012727e824 */ /* 0x000fe200078e0a02 */
[----:B------:R-:W-:Y:S01]  /*1590*/  IABS R45, R4 ;  /* 0x00000004002d7213 */ /* 0x000fe20000000000 */
[C---:B------:R-:W-:Y:S01]  /*15a0*/  IMAD R41, R2.reuse, R8, R43 ;  /* 0x0000000802297224 */ /* 0x040fe200078e022b */
[C---:B------:R-:W-:Y:S01]  /*15b0*/  ISETP.GT.U32.AND P6, PT, R2.reuse, R5, PT ;  /* 0x000000050200720c */ /* 0x040fe20003fc4070 */
[----:B------:R-:W-:Y:S01]  /*15c0*/  @!P0 IMAD.MOV R39, RZ, RZ, -R39 ;  /* 0x000000ffff278224 */ /* 0x000fe200078e0a27 */
[----:B------:R-:W-:Y:S01]  /*15d0*/  IABS R43, R0 ;  /* 0x00000000002b7213 */ /* 0x000fe20000000000 */
[----:B------:R-:W-:Y:S01]  /*15e0*/  @!P5 IMAD.MOV R35, RZ, RZ, -R35 ;  /* 0x000000ffff23d224 */ /* 0x000fe200078e0a23 */
[----:B------:R-:W-:Y:S01]  /*15f0*/  ISETP.GT.U32.AND P0, PT, R2, R41, PT ;  /* 0x000000290200720c */ /* 0x000fe20003f04070 */
[----:B------:R-:W-:Y:S01]  /*1600*/  @!P2 IMAD.MOV R37, RZ, RZ, -R37 ;  /* 0x000000ffff25a224 */ /* 0x000fe200078e0a25 */
[----:B------:R-:W-:Y:S01]  /*1610*/  ISETP.GE.AND P3, PT, R0, RZ, PT ;  /* 0x000000ff0000720c */ /* 0x000fe20003f66270 */
[----:B------:R-:W-:Y:S01]  /*1620*/  IMAD.HI.U32 R0, R6, R43, RZ ;  /* 0x0000002b06007227 */ /* 0x000fe200078e00ff */
[----:B------:R-:W-:-:S02]  /*1630*/  LOP3.LUT R8, R14, 0x28, RZ, 0xfc, !PT ;  /* 0x000000280e087812 */ /* 0x000fc400078efcff */
[----:B------:R-:W-:Y:S01]  /*1640*/  ISETP.GE.AND P5, PT, R4, RZ, PT ;  /* 0x000000ff0400720c */ /* 0x000fe20003fa6270 */
[----:B------:R-:W-:Y:S01]  /*1650*/  IMAD.MOV R0, RZ, RZ, -R0 ;  /* 0x000000ffff007224 */ /* 0x000fe200078e0a00 */
[----:B------:R-:W-:Y:S01]  /*1660*/  IABS R47, R8 ;  /* 0x00000008002f7213 */ /* 0x000fe20000000000 */
[--C-:B------:R-:W-:Y:S01]  /*1670*/  @!P6 IMAD.IADD R5, R5, 0x1, -R2.reuse ;  /* 0x000000010505e824 */ /* 0x100fe200078e0a02 */
[----:B------:R-:W-:Y:S01]  /*1680*/  ISETP.GE.AND P2, PT, R8, RZ, PT ;  /* 0x000000ff0800720c */ /* 0x000fe20003f46270 */
[C---:B------:R-:W-:Y:S02]  /*1690*/  IMAD R43, R2.reuse, R0, R43 ;  /* 0x00000000022b7224 */ /* 0x040fe400078e022b */
[----:B------:R-:W-:Y:S01]  /*16a0*/  @!P0 IMAD.IADD R41, R41, 0x1, -R2 ;  /* 0x0000000129298824 */ /* 0x000fe200078e0a02 */
[----:B------:R-:W-:Y:S01]  /*16b0*/  ISETP.GT.U32.AND P6, PT, R2, R5, PT ;  /* 0x000000050200720c */ /* 0x000fe20003fc4070 */
[----:B------:R-:W-:-:S03]  /*16c0*/  IMAD.HI.U32 R0, R6, R45, RZ ;  /* 0x0000002d06007227 */ /* 0x000fc600078e00ff */
[----:B------:R-:W-:Y:S01]  /*16d0*/  ISETP.GT.U32.AND P0, PT, R2, R41, PT ;  /* 0x000000290200720c */ /* 0x000fe20003f04070 */
[----:B------:R-:W-:-:S04]  /*16e0*/  IMAD.HI.U32 R4, R6, R47, RZ ;  /* 0x0000002f06047227 */ /* 0x000fc800078e00ff */
[----:B------:R-:W-:Y:S02]  /*16f0*/  IMAD.MOV R0, RZ, RZ, -R0 ;  /* 0x000000ffff007224 */ /* 0x000fe400078e0a00 */
[----:B------:R-:W-:Y:S02]  /*1700*/  IMAD.MOV R4, RZ, RZ, -R4 ;  /* 0x000000ffff047224 */ /* 0x000fe400078e0a04 */
[C---:B------:R-:W-:Y:S02]  /*1710*/  IMAD R45, R2.reuse, R0, R45 ;  /* 0x00000000022d7224 */ /* 0x040fe400078e022d */
[----:B------:R-:W-:Y:S01]  /*1720*/  @!P6 IMAD.IADD R5, R5, 0x1, -R2 ;  /* 0x000000010505e824 */ /* 0x000fe200078e0a02 */
[C---:B------:R-:W-:Y:S01]  /*1730*/  ISETP.GT.U32.AND P6, PT, R2.reuse, R43, PT ;  /* 0x0000002b0200720c */ /* 0x040fe20003fc4070 */
[C---:B------:R-:W-:Y:S02]  /*1740*/  IMAD R47, R2.reuse, R4, R47 ;  /* 0x00000004022f7224 */ /* 0x040fe400078e022f */
[----:B------:R-:W-:Y:S01]  /*1750*/  @!P1 IMAD.MOV R5, RZ, RZ, -R5 ;  /* 0x000000ffff059224 */ /* 0x000fe200078e0a05 */
[----:B------:R-:W-:Y:S01]  /*1760*/  ISETP.GT.U32.AND P1, PT, R2, R45, PT ;  /* 0x0000002d0200720c */ /* 0x000fe20003f24070 */
[----:B------:R-:W-:-:S04]  /*1770*/  IMAD.HI.U32 R8, R6, R49, RZ ;  /* 0x0000003106087227 */ /* 0x000fc800078e00ff */
[----:B------:R-:W-:Y:S01]  /*1780*/  @!P0 IMAD.IADD R41, R41, 0x1, -R2 ;  /* 0x0000000129298824 */ /* 0x000fe200078e0a02 */
[----:B------:R-:W-:Y:S01]  /*1790*/  ISETP.GT.U32.AND P0, PT, R2, R47, PT ;  /* 0x0000002f0200720c */ /* 0x000fe20003f04070 */
[----:B------:R-:W-:-:S04]  /*17a0*/  IMAD.HI.U32 R10, R6, R51, RZ ;  /* 0x00000033060a7227 */ /* 0x000fc800078e00ff */
[----:B------:R-:W-:Y:S02]  /*17b0*/  IMAD.MOV R8, RZ, RZ, -R8 ;  /* 0x000000ffff087224 */ /* 0x000fe400078e0a08 */
[----:B------:R-:W-:Y:S02]  /*17c0*/  IMAD.MOV R10, RZ, RZ, -R10 ;  /* 0x000000ffff0a7224 */ /* 0x000fe400078e0a0a */
[C---:B------:R-:W-:Y:S02]  /*17d0*/  IMAD R49, R2.reuse, R8, R49 ;  /* 0x0000000802317224 */ /* 0x040fe400078e0231 */
[----:B------:R-:W-:Y:S01]  /*17e0*/  IMAD R51, R2, R10, R51 ;  /* 0x0000000a02337224 */ /* 0x000fe200078e0233 */
[----:B------:R-:W-:Y:S01]  /*17f0*/  LOP3.LUT R10, R14, 0x1c, RZ, 0xfc, !PT ;  /* 0x0000001c0e0a7812 */ /* 0x000fe200078efcff */
[--C-:B------:R-:W-:Y:S01]  /*1800*/  @!P1 IMAD.IADD R45, R45, 0x1, -R2.reuse ;  /* 0x000000012d2d9824 */ /* 0x100fe200078e0a02 */
[C---:B------:R-:W-:Y:S01]  /*1810*/  ISETP.GT.U32.AND P1, PT, R2.reuse, R49, PT ;  /* 0x000000310200720c */ /* 0x040fe20003f24070 */
[----:B------:R-:W-:Y:S01]  /*1820*/  @!P0 IMAD.IADD R47, R47, 0x1, -R2 ;  /* 0x000000012f2f8824 */ /* 0x000fe200078e0a02 */
[----:B------:R-:W-:Y:S01]  /*1830*/  IABS R53, R10 ;  /* 0x0000000a00357213 */ /* 0x000fe20000000000 */
[----:B------:R-:W-:Y:S01]  /*1840*/  @!P4 IMAD.MOV R41, RZ, RZ, -R41 ;  /* 0x000000ffff29c224 */ /* 0x000fe200078e0a29 */
[----:B------:R-:W-:Y:S01]  /*1850*/  ISETP.GT.U32.AND P4, PT, R2, R45, PT ;  /* 0x0000002d0200720c */ /* 0x000fe20003f84070 */
[----:B------:R-:W-:Y:S01]  /*1860*/  IMAD.HI.U32 R8, R6, R59, RZ ;  /* 0x0000003b06087227 */ /* 0x000fe200078e00ff */
[----:B------:R-:W-:-:S03]  /*1870*/  ISETP.GT.U32.AND P0, PT, R2, R47, PT ;  /* 0x0000002f0200720c */ /* 0x000fc60003f04070 */
[----:B------:R-:W-:-:S04]  /*1880*/  IMAD.HI.U32 R0, R6, R53, RZ ;  /* 0x0000003506007227 */ /* 0x000fc800078e00ff */
[----:B------:R-:W-:Y:S02]  /*1890*/  IMAD.MOV R4, RZ, RZ, -R0 ;  /* 0x000000ffff047224 */ /* 0x000fe400078e0a00 */
[----:B------:R-:W-:Y:S02]  /*18a0*/  @!P1 IMAD.IADD R49, R49, 0x1, -R2 ;  /* 0x0000000131319824 */ /* 0x000fe400078e0a02 */
[----:B------:R-:W-:Y:S02]  /*18b0*/  IMAD R53, R2, R4, R53 ;  /* 0x0000000402357224 */ /* 0x000fe400078e0235 */
[----:B------:R-:W-:Y:S01]  /*18c0*/  IMAD.HI.U32 R0, R6, R55, RZ ;  /* 0x0000003706007227 */ /* 0x000fe200078e00ff */
[----:B------:R-:W-:-:S03]  /*18d0*/  ISETP.GT.U32.AND P1, PT, R2, R49, PT ;  /* 0x000000310200720c */ /* 0x000fc60003f24070 */
[----:B------:R-:W-:Y:S01]  /*18e0*/  @!P0 IMAD.IADD R47, R47, 0x1, -R2 ;  /* 0x000000012f2f8824 */ /* 0x000fe200078e0a02 */
[C---:B------:R-:W-:Y:S01]  /*18f0*/  ISETP.GT.U32.AND P0, PT, R2.reuse, R53, PT ;  /* 0x000000350200720c */ /* 0x040fe20003f04070 */
[----:B------:R-:W-:Y:S02]  /*1900*/  IMAD.MOV R0, RZ, RZ, -R0 ;  /* 0x000000ffff007224 */ /* 0x000fe400078e0a00 */
[----:B------:R-:W-:Y:S02]  /*1910*/  IMAD.MOV R8, RZ, RZ, -R8 ;  /* 0x000000ffff087224 */ /* 0x000fe400078e0a08 */
[C---:B------:R-:W-:Y:S02]  /*1920*/  IMAD R55, R2.reuse, R0, R55 ;  /* 0x0000000002377224 */ /* 0x040fe400078e0237 */
[----:B------:R-:W-:Y:S01]  /*1930*/  @!P4 IMAD.IADD R45, R45, 0x1, -R2 ;  /* 0x000000012d2dc824 */ /* 0x000fe200078e0a02 */
[----:B------:R-:W-:Y:S01]  /*1940*/  ISETP.GT.U32.AND P4, PT, R2, R51, PT ;  /* 0x000000330200720c */ /* 0x000fe20003f84070 */
[----:B------:R-:W-:-:S04]  /*1950*/  IMAD.HI.U32 R4, R6, R57, RZ ;  /* 0x0000003906047227 */ /* 0x000fc800078e00ff */
[----:B------:R-:W-:Y:S01]  /*1960*/  IMAD R59, R2, R8, R59 ;  /* 0x00000008023b7224 */ /* 0x000fe200078e023b */
[----:B------:R-:W-:Y:S01]  /*1970*/  LOP3.LUT R8, R14, 0xc, RZ, 0xfc, !PT ;  /* 0x0000000c0e087812 */ /* 0x000fe200078efcff */
[----:B------:R-:W-:Y:S01]  /*1980*/  @!P1 IMAD.IADD R49, R49, 0x1, -R2 ;  /* 0x0000000131319824 */ /* 0x000fe200078e0a02 */
[C---:B------:R-:W-:Y:S01]  /*1990*/  ISETP.GT.U32.AND P1, PT, R2.reuse, R55, PT ;  /* 0x000000370200720c */ /* 0x040fe20003f24070 */
[----:B------:R-:W-:Y:S01]  /*19a0*/  IMAD.MOV R4, RZ, RZ, -R4 ;  /* 0x000000ffff047224 */ /* 0x000fe200078e0a04 */
[----:B------:R-:W-:Y:S01]  /*19b0*/  IABS R61, R8 ;  /* 0x00000008003d7213 */ /* 0x000fe20000000000 */
[--C-:B------:R-:W-:Y:S01]  /*19c0*/  @!P0 IMAD.IADD R53, R53, 0x1, -R2.reuse ;  /* 0x0000000135358824 */ /* 0x100fe200078e0a02 */
[C---:B------:R-:W-:Y:S01]  /*19d0*/  ISETP.GT.U32.AND P0, PT, R2.reuse, R59, PT ;  /* 0x0000003b0200720c */ /* 0x040fe20003f04070 */
[----:B------:R-:W-:Y:S02]  /*19e0*/  IMAD R57, R2, R4, R57 ;  /* 0x0000000402397224 */ /* 0x000fe400078e0239 */
[----:B------:R-:W-:-:S02]  /*19f0*/  @!P6 IMAD.IADD R43, R43, 0x1, -R2 ;  /* 0x000000012b2be824 */ /* 0x000fc400078e0a02 */
[----:B------:R-:W-:Y:S01]  /*1a00*/  @!P4 IMAD.IADD R51, R51, 0x1, -R2 ;  /* 0x000000013333c824 */ /* 0x000fe200078e0a02 */
[----:B------:R-:W-:Y:S01]  /*1a10*/  ISETP.GT.U32.AND P4, PT, R2, R57, PT ;  /* 0x000000390200720c */ /* 0x000fe20003f84070 */
[----:B------:R-:W-:Y:S01]  /*1a20*/  IMAD.HI.U32 R0, R6, R61, RZ ;  /* 0x0000003d06007227 */ /* 0x000fe200078e00ff */
[----:B------:R-:W-:-:S03]  /*1a30*/  ISETP.GT.U32.AND P6, PT, R2, R43, PT ;  /* 0x0000002b0200720c */ /* 0x000fc60003fc4070 */
[--C-:B------:R-:W-:Y:S01]  /*1a40*/  @!P1 IMAD.IADD R55, R55, 0x1, -R2.reuse ;  /* 0x0000000137379824 */ /* 0x100fe200078e0a02 */
[C---:B------:R-:W-:Y:S01]  /*1a50*/  ISETP.GT.U32.AND P1, PT, R2.reuse, R51, PT ;  /* 0x000000330200720c */ /* 0x040fe20003f24070 */
[----:B------:R-:W-:Y:S02]  /*1a60*/  @!P0 IMAD.IADD R59, R59, 0x1, -R2 ;  /* 0x000000013b3b8824 */ /* 0x000fe400078e0a02 */
[----:B------:R-:W-:Y:S01]  /*1a70*/  IMAD.MOV R4, RZ, RZ, -R0 ;  /* 0x000000ffff047224 */ /* 0x000fe200078e0a00 */
[----:B------:R-:W-:Y:S01]  /*1a80*/  ISETP.GT.U32.AND P0, PT, R2, R55, PT ;  /* 0x000000370200720c */ /* 0x000fe20003f04070 */
[----:B------:R-:W-:-:S04]  /*1a90*/  IMAD.HI.U32 R0, R6, R63, RZ ;  /* 0x0000003f06007227 */ /* 0x000fc800078e00ff */
[C---:B------:R-:W-:Y:S02]  /*1aa0*/  IMAD R61, R2.reuse, R4, R61 ;  /* 0x00000004023d7224 */ /* 0x040fe400078e023d */
[----:B------:R-:W-:Y:S02]  /*1ab0*/  IMAD.MOV R0, RZ, RZ, -R0 ;  /* 0x000000ffff007224 */ /* 0x000fe400078e0a00 */
[--C-:B------:R-:W-:Y:S01]  /*1ac0*/  @!P4 IMAD.IADD R57, R57, 0x1, -R2.reuse ;  /* 0x000000013939c824 */ /* 0x100fe200078e0a02 */
[----:B------:R-:W-:Y:S01]  /*1ad0*/  ISETP.GT.U32.AND P4, PT, R2, R53, PT ;  /* 0x000000350200720c */ /* 0x000fe20003f84070 */
[--C-:B------:R-:W-:Y:S01]  /*1ae0*/  @!P6 IMAD.IADD R43, R43, 0x1, -R2.reuse ;  /* 0x000000012b2be824 */ /* 0x100fe200078e0a02 */
[----:B------:R-:W-:Y:S01]  /*1af0*/  ISETP.GE.AND P6, PT, R14, RZ, PT ;  /* 0x000000ff0e00720c */ /* 0x000fe20003fc6270 */
[----:B------:R-:W-:Y:S01]  /*1b00*/  @!P5 IMAD.MOV R45, RZ, RZ, -R45 ;  /* 0x000000ffff2dd224 */ /* 0x000fe200078e0a2d */
[----:B------:R-:W-:Y:S01]  /*1b10*/  IABS R14, R76 ;  /* 0x0000004c000e7213 */ /* 0x000fe20000000000 */
[----:B------:R-:W-:Y:S01]  /*1b20*/  @!P1 IMAD.IADD R51, R51, 0x1, -R2 ;  /* 0x0000000133339824 */ /* 0x000fe200078e0a02 */
[C---:B------:R-:W-:Y:S01]  /*1b30*/  ISETP.GT.U32.AND P5, PT, R2.reuse, R57, PT ;  /* 0x000000390200720c */ /* 0x040fe20003fa4070 */
[C---:B------:R-:W-:Y:S01]  /*1b40*/  IMAD R63, R2.reuse, R0, R63 ;  /* 0x00000000023f7224 */ /* 0x040fe200078e023f */
[----:B------:R-:W-:Y:S01]  /*1b50*/  ISETP.GT.U32.AND P1, PT, R2, R61, PT ;  /* 0x0000003d0200720c */ /* 0x000fe20003f24070 */
[----:B------:R-:W-:Y:S01]  /*1b60*/  IMAD.HI.U32 R4, R6, R65, RZ ;  /* 0x0000004106047227 */ /* 0x000fe200078e00ff */
[----:B------:R-:W-:-:S03]  /*1b70*/  LOP3.LUT R0, R79, 0xc0, RZ, 0xc0, !PT ;  /* 0x000000c04f007812 */ /* 0x000fc600078ec0ff */
[----:B------:R-:W-:Y:S01]  /*1b80*/  IMAD.HI.U32 R6, R6, R67, RZ ;  /* 0x0000004306067227 */ /* 0x000fe200078e00ff */
[----:B------:R-:W-:-:S03]  /*1b90*/  SHF.R.U32.HI R72, RZ, 0x2, R0 ;  /* 0x00000002ff487819 */ /* 0x000fc60000011600 */
[----:B------:R-:W-:Y:S01]  /*1ba0*/  @!P3 IMAD.MOV R43, RZ, RZ, -R43 ;  /* 0x000000ffff2bb224 */ /* 0x000fe200078e0a2b */
[C---:B------:R-:W-:Y:S01]  /*1bb0*/  ISETP.GT.U32.AND P3, PT, R2.reuse, R59, PT ;  /* 0x0000003b0200720c */ /* 0x040fe20003f64070 */
[----:B------:R-:W-:Y:S01]  /*1bc0*/  @!P0 IMAD.IADD R55, R55, 0x1, -R2 ;  /* 0x0000000137378824 */ /* 0x000fe200078e0a02 */
[----:B------:R-:W-:Y:S01]  /*1bd0*/  ISETP.GT.U32.AND P0, PT, R2, R63, PT ;  /* 0x0000003f0200720c */ /* 0x000fe20003f04070 */
[----:B------:R-:W-:Y:S01]  /*1be0*/  IMAD.MOV R4, RZ, RZ, -R4 ;  /* 0x000000ffff047224 */ /* 0x000fe200078e0a04 */
[----:B------:R-:W-:Y:S01]  /*1bf0*/  LOP3.LUT R72, R72, 0x1fe, R3, 0x78, !PT ;  /* 0x000001fe48487812 */ /* 0x000fe200078e7803 */
[----:B------:R-:W-:Y:S02]  /*1c00*/  IMAD.MOV R6, RZ, RZ, -R6 ;  /* 0x000000ffff067224 */ /* 0x000fe400078e0a06 */
[----:B------:R-:W-:Y:S01]  /*1c10*/  IMAD.HI.U32 R12, R12, R14, RZ ;  /* 0x0000000e0c0c7227 */ /* 0x000fe200078e00ff */
[----:B------:R-:W-:-:S03]  /*1c20*/  LOP3.LUT R86, R72, 0x40, RZ, 0x3c, !PT ;  /* 0x0000004048567812 */ /* 0x000fc600078e3cff */
[C---:B------:R-:W-:Y:S01]  /*1c30*/  IMAD R65, R2.reuse, R4, R65 ;  /* 0x0000000402417224 */ /* 0x040fe200078e0241 */
[----:B------:R-:W-:Y:S01]  /*1c40*/  SHF.R.S32.HI R4, RZ, 0x6, R79 ;  /* 0x00000006ff047819 */ /* 0x000fe2000001144f */
[----:B------:R-:W-:Y:S01]  /*1c50*/  IMAD R67, R2, R6, R67 ;  /* 0x0000000602437224 */ /* 0x000fe200078e0243 */
[----:B------:R-:W-:Y:S01]  /*1c60*/  SHF.R.S32.HI R6, RZ, 0x2, R79 ;  /* 0x00000002ff067819 */ /* 0x000fe2000001144f */
[----:B------:R-:W-:Y:S01]  /*1c70*/  IMAD.MOV R12, RZ, RZ, -R12 ;  /* 0x000000ffff0c7224 */ /* 0x000fe200078e0a0c */
[----:B------:R-:W-:Y:S01]  /*1c80*/  SGXT R4, R4, 0x1 ;  /* 0x000000010404781a */ /* 0x000fe20000000200 */
[--C-:B------:R-:W-:Y:S01]  /*1c90*/  @!P5 IMAD.IADD R57, R57, 0x1, -R2.reuse ;  /* 0x000000013939d824 */ /* 0x100fe200078e0a02 */
[C---:B------:R-:W-:Y:S01]  /*1ca0*/  ISETP.GT.U32.AND P5, PT, R2.reuse, R65, PT ;  /* 0x000000410200720c */ /* 0x040fe20003fa4070 */
[----:B------:R-:W-:Y:S01]  /*1cb0*/  @!P1 IMAD.IADD R61, R61, 0x1, -R2 ;  /* 0x000000013d3d9824 */ /* 0x000fe200078e0a02 */
[----:B------:R-:W-:Y:S01]  /*1cc0*/  ISETP.GT.U32.AND P1, PT, R2, R67, PT ;  /* 0x000000430200720c */ /* 0x000fe20003f24070 */
[----:B------:R-:W-:Y:S01]  /*1cd0*/  IMAD R14, R71, R12, R14 ;  /* 0x0000000c470e7224 */ /* 0x000fe200078e020e */
[----:B------:R-:W-:Y:S01]  /*1ce0*/  SGXT R6, R6, 0x1 ;  /* 0x000000010606781a */ /* 0x000fe20000000200 */
[--C-:B------:R-:W-:Y:S01]  /*1cf0*/  @!P4 IMAD.IADD R53, R53, 0x1, -R2.reuse ;  /* 0x000000013535c824 */ /* 0x100fe200078e0a02 */
[----:B------:R-:W-:Y:S01]  /*1d00*/  ISETP.GE.AND P4, PT, R16, RZ, PT ;  /* 0x000000ff1000720c */ /* 0x000fe20003f86270 */
[--C-:B------:R-:W-:Y:S01]  /*1d10*/  @!P3 IMAD.IADD R59, R59, 0x1, -R2.reuse ;  /* 0x000000013b3bb824 */ /* 0x100fe200078e0a02 */
[----:B------:R-:W-:Y:S01]  /*1d20*/  ISETP.GE.AND P3, PT, R18, RZ, PT ;  /* 0x000000ff1200720c */ /* 0x000fe20003f66270 */
[--C-:B------:R-:W-:Y:S01]  /*1d30*/  @!P0 IMAD.IADD R63, R63, 0x1, -R2.reuse ;  /* 0x000000013f3f8824 */ /* 0x100fe200078e0a02 */
[----:B------:R-:W-:Y:S01]  /*1d40*/  ISETP.GT.U32.AND P0, PT, R71, R14, PT ;  /* 0x0000000e4700720c */ /* 0x000fe20003f04070 */
[----:B------:R-:W-:Y:S01]  /*1d50*/  @!P2 IMAD.MOV R47, RZ, RZ, -R47 ;  /* 0x000000ffff2fa224 */ /* 0x000fe200078e0a2f */
[----:B------:R-:W-:Y:S01]  /*1d60*/  LOP3.LUT R69, R6, 0x90, RZ, 0xc0, !PT ;  /* 0x0000009006457812 */ /* 0x000fe200078ec0ff */
[--C-:B------:R-:W-:Y:S01]  /*1d70*/  @!P5 IMAD.IADD R65, R65, 0x1, -R2.reuse ;  /* 0x000000014141d824 */ /* 0x100fe200078e0a02 */
[----:B------:R-:W-:Y:S01]  /*1d80*/  ISETP.GE.AND P5, PT, R10, RZ, PT ;  /* 0x000000ff0a00720c */ /* 0x000fe20003fa6270 */
[--C-:B------:R-:W-:Y:S01]  /*1d90*/  @!P1 IMAD.IADD R67, R67, 0x1, -R2.reuse ;  /* 0x0000000143439824 */ /* 0x100fe200078e0a02 */
[----:B------:R-:W-:Y:S01]  /*1da0*/  ISETP.GE.AND P1, PT, R20, RZ, PT ;  /* 0x000000ff1400720c */ /* 0x000fe20003f26270 */
[----:B------:R-:W-:Y:S01]  /*1db0*/  IMAD R99, R126, c[0x0][0x188], RZ ;  /* 0x000062007e637a24 */ /* 0x000fe200078e02ff */
[C---:B------:R-:W-:Y:S01]  /*1dc0*/  ISETP.GT.U32.AND P2, PT, R2.reuse, R63, PT ;  /* 0x0000003f0200720c */ /* 0x040fe20003f44070 */
[----:B------:R-:W-:Y:S01]  /*1dd0*/  @!P4 IMAD.MOV R49, RZ, RZ, -R49 ;  /* 0x000000ffff31c224 */ /* 0x000fe200078e0a31 */
[C---:B------:R-:W-:Y:S01]  /*1de0*/  ISETP.GT.U32.AND P4, PT, R2.reuse, R67, PT ;  /* 0x000000430200720c */ /* 0x040fe20003f84070 */
[----:B------:R-:W-:Y:S01]  /*1df0*/  @!P3 IMAD.MOV R51, RZ, RZ, -R51 ;  /* 0x000000ffff33b224 */ /* 0x000fe200078e0a33 */
[----:B------:R-:W-:Y:S01]  /*1e00*/  ISETP.GT.U32.AND P3, PT, R2, R65, PT ;  /* 0x000000410200720c */ /* 0x000fe20003f64070 */
[----:B------:R-:W-:Y:S01]  /*1e10*/  @!P0 IMAD.IADD R14, R14, 0x1, -R71 ;  /* 0x000000010e0e8824 */ /* 0x000fe200078e0a47 */
[----:B------:R-:W-:Y:S01]  /*1e20*/  ISETP.GT.U32.AND P0, PT, R2, R61, PT ;  /* 0x0000003d0200720c */ /* 0x000fe20003f04070 */
[----:B------:R-:W-:Y:S01]  /*1e30*/  IMAD R101, R127, c[0x0][0x188], RZ ;  /* 0x000062007f657a24 */ /* 0x000fe200078e02ff */
[----:B------:R-:W-:Y:S01]  /*1e40*/  LOP3.LUT R0, R4, 0x90, RZ, 0xc0, !PT ;  /* 0x0000009004007812 */ /* 0x000fe200078ec0ff */
[----:B------:R-:W-:Y:S01]  /*1e50*/  @!P5 IMAD.MOV R53, RZ, RZ, -R53 ;  /* 0x000000ffff35d224 */ /* 0x000fe200078e0a35 */
[----:B------:R-:W-:Y:S01]  /*1e60*/  ISETP.GE.AND P5, PT, R22, RZ, PT ;  /* 0x000000ff1600720c */ /* 0x000fe20003fa6270 */
[----:B------:R-:W-:Y:S01]  /*1e70*/  @!P1 IMAD.MOV R55, RZ, RZ, -R55 ;  /* 0x000000ffff379224 */ /* 0x000fe200078e0a37 */
[----:B------:R-:W-:Y:S01]  /*1e80*/  ISETP.GT.U32.AND P1, PT, R71, R14, PT ;  /* 0x0000000e4700720c */ /* 0x000fe20003f24070 */
[--C-:B------:R-:W-:Y:S01]  /*1e90*/  @!P2 IMAD.IADD R63, R63, 0x1, -R2.reuse ;  /* 0x000000013f3fa824 */ /* 0x100fe200078e0a02 */
[----:B------:R-:W-:Y:S01]  /*1ea0*/  ISETP.GE.AND P2, PT, R8, RZ, PT ;  /* 0x000000ff0800720c */ /* 0x000fe20003f46270 */
[--C-:B------:R-:W-:Y:S01]  /*1eb0*/  @!P4 IMAD.IADD R67, R67, 0x1, -R2.reuse ;  /* 0x000000014343c824 */ /* 0x100fe200078e0a02 */
[----:B------:R-:W-:Y:S01]  /*1ec0*/  ISETP.GE.AND P4, PT, R28, RZ, PT ;  /* 0x000000ff1c00720c */ /* 0x000fe20003f86270 */
[--C-:B------:R-:W-:Y:S01]  /*1ed0*/  @!P3 IMAD.IADD R65, R65, 0x1, -R2.reuse ;  /* 0x000000014141b824 */ /* 0x100fe200078e0a02 */
[----:B------:R-:W-:Y:S01]  /*1ee0*/  ISETP.GE.AND P3, PT, R26, RZ, PT ;  /* 0x000000ff1a00720c */ /* 0x000fe20003f66270 */
[----:B------:R-:W-:Y:S01]  /*1ef0*/  @!P0 IMAD.IADD R61, R61, 0x1, -R2 ;  /* 0x000000013d3d8824 */ /* 0x000fe200078e0a02 */
[----:B------:R-:W-:Y:S01]  /*1f00*/  ISETP.GE.AND P0, PT, R24, RZ, PT ;  /* 0x000000ff1800720c */ /* 0x000fe20003f06270 */
[----:B------:R-:W-:Y:S01]  /*1f10*/  @!P6 IMAD.MOV R67, RZ, RZ, -R67 ;  /* 0x000000ffff43e224 */ /* 0x000fe200078e0a43 */
[----:B------:R-:W-:Y:S01]  /*1f20*/  LOP3.LUT R4, R69, 0x60, R82, 0xf8, !PT ;  /* 0x0000006045047812 */ /* 0x000fe200078ef852 */
[----:B------:R-:W-:Y:S01]  /*1f30*/  @!P5 IMAD.MOV R57, RZ, RZ, -R57 ;  /* 0x000000ffff39d224 */ /* 0x000fe200078e0a39 */
[----:B------:R-:W-:Y:S01]  /*1f40*/  LOP3.LUT R0, R0, 0x17e, R3, 0x78, !PT ;  /* 0x0000017e00007812 */ /* 0x000fe200078e7803 */
[----:B------:R-:W-:Y:S01]  /*1f50*/  @!P1 IMAD.IADD R14, R14, 0x1, -R71 ;  /* 0x000000010e0e9824 */ /* 0x000fe200078e0a47 */
[----:B------:R-:W-:Y:S01]  /*1f60*/  LOP3.LUT R4, R4, 0x10, R3, 0x78, !PT ;  /* 0x0000001004047812 */ /* 0x000fe200078e7803 */
[----:B------:R-:W-:Y:S01]  /*1f70*/  IMAD.SHL.U32 R3, R79, 0x10, RZ ;  /* 0x000000104f037824 */ /* 0x000fe200078e00ff */
[----:B------:R-:W-:Y:S01]  /*1f80*/  ISETP.NE.AND P1, PT, RZ, c[0x0][0x17c], PT ;  /* 0x00005f00ff007a0c */ /* 0x000fe20003f25270 */
[----:B------:R-:W-:Y:S01]  /*1f90*/  @!P2 IMAD.MOV R61, RZ, RZ, -R61 ;  /* 0x000000ffff3da224 */ /* 0x000fe200078e0a3d */
[----:B------:R-:W-:Y:S01]  /*1fa0*/  LOP3.LUT R2, RZ, c[0x0][0x17c], RZ, 0x33, !PT ;  /* 0x00005f00ff027a12 */ /* 0x000fe200078e33ff */
[----:B------:R-:W-:Y:S01]  /*1fb0*/  @!P3 IMAD.MOV R63, RZ, RZ, -R63 ;  /* 0x000000ffff3fb224 */ /* 0x000fe200078e0a3f */
[----:B------:R-:W-:Y:S01]  /*1fc0*/  LOP3.LUT R3, R3, 0x100, RZ, 0xc0, !PT ;  /* 0x0000010003037812 */ /* 0x000fe200078ec0ff */
[----:B------:R-:W-:Y:S01]  /*1fd0*/  @!P0 IMAD.MOV R59, RZ, RZ, -R59 ;  /* 0x000000ffff3b8224 */ /* 0x000fe200078e0a3b */
[C---:B------:R-:W-:Y:S01]  /*1fe0*/  SEL R9, R2.reuse, R9, !P1 ;  /* 0x0000000902097207 */ /* 0x040fe20004800000 */
[----:B------:R-:W-:Y:S01]  /*1ff0*/  @!P4 IMAD.MOV R65, RZ, RZ, -R65 ;  /* 0x000000ffff41c224 */ /* 0x000fe200078e0a41 */
[C---:B------:R-:W-:Y:S01]  /*2000*/  SEL R11, R2.reuse, R11, !P1 ;  /* 0x0000000b020b7207 */ /* 0x040fe20004800000 */
[----:B------:R-:W-:Y:S01]  /*2010*/  IMAD.IADD R78, R3, 0x1, R4 ;  /* 0x00000001034e7824 */ /* 0x000fe200078e0204 */
[C---:B------:R-:W-:Y:S01]  /*2020*/  SEL R3, R2.reuse, R7, !P1 ;  /* 0x0000000702037207 */ /* 0x040fe20004800000 */
[----:B------:R-:W-:Y:S01]  /*2030*/  IMAD R9, R9, c[0x0][0x190], RZ ;  /* 0x0000640009097a24 */ /* 0x000fe200078e02ff */
        /* <DEDUP_REMOVED lines=20> */
[----:B------:R-:W-:Y:S01]  /*2180*/  SEL R33, R2, R33, !P1 ;  /* 0x0000002102217207 */ /* 0x000fe20004800000 */
[----:B------:R-:W-:Y:S01]  /*2190*/  IMAD R8, R8, c[0x0][0x190], RZ ;  /* 0x0000640008087a24 */ /* 0x000fe200078e02ff */
[----:B------:R-:W-:Y:S01]  /*21a0*/  SEL R35, R2, R35, !P1 ;  /* 0x0000002302237207 */ /* 0x000fe20004800000 */
        /* <DEDUP_REMOVED lines=35> */
[----:B------:R-:W-:Y:S01]  /*23e0*/  ISETP.GE.AND P1, PT, R76, RZ, PT ;  /* 0x000000ff4c00720c */ /* 0x000fe20003f26270 */
[----:B------:R-:W-:Y:S01]  /*23f0*/  IMAD R26, R65, c[0x0][0x190], RZ ;  /* 0x00006400411a7a24 */ /* 0x000fe200078e02ff */
[----:B------:R-:W-:Y:S01]  /*2400*/  ISETP.NE.AND P0, PT, RZ, c[0x0][0x178], PT ;  /* 0x00005e00ff007a0c */ /* 0x000fe20003f05270 */
[----:B------:R-:W-:Y:S01]  /*2410*/  IMAD R46, R2, c[0x0][0x190], RZ ;  /* 0x00006400022e7a24 */ /* 0x000fe200078e02ff */
[----:B------:R-:W-:Y:S01]  /*2420*/  LEA R85, P2, R91, c[0x0][0x160], 0x1 ;  /* 0x000058005b557a11 */ /* 0x000fe200078408ff */
[----:B------:R-:W-:Y:S01]  /*2430*/  CS2R R4, SRZ ;  /* 0x0000000000047805 */ /* 0x000fe2000001ff00 */
[----:B------:R-:W-:Y:S01]  /*2440*/  LEA R87, P4, R97, c[0x0][0x160], 0x1 ;  /* 0x0000580061577a11 */ /* 0x000fe200078808ff */
[----:B------:R-:W-:Y:S01]  /*2450*/  CS2R R6, SRZ ;  /* 0x0000000000067805 */ /* 0x000fe2000001ff00 */
[----:B------:R-:W-:Y:S01]  /*2460*/  LEA.HI.X.SX32 R91, R91, c[0x0][0x164], 0x1, P2 ;  /* 0x000059005b5b7a11 */ /* 0x000fe200010f0eff */
[----:B------:R-:W-:Y:S01]  /*2470*/  CS2R R28, SRZ ;  /* 0x00000000001c7805 */ /* 0x000fe2000001ff00 */
[----:B------:R-:W-:Y:S01]  /*2480*/  LEA.HI.X.SX32 R97, R97, c[0x0][0x164], 0x1, P4 ;  /* 0x0000590061617a11 */ /* 0x000fe200020f0eff */
[----:B------:R-:W-:Y:S01]  /*2490*/  CS2R R30, SRZ ;  /* 0x00000000001e7805 */ /* 0x000fe2000001ff00 */
[----:B------:R-:W-:Y:S01]  /*24a0*/  LEA R93, P2, R99, c[0x0][0x160], 0x1 ;  /* 0x00005800635d7a11 */ /* 0x000fe200078408ff */
[----:B------:R-:W-:Y:S01]  /*24b0*/  @!P1 IMAD.MOV R14, RZ, RZ, -R14 ;  /* 0x000000ffff0e9224 */ /* 0x000fe200078e0a0e */
[----:B------:R-:W-:Y:S01]  /*24c0*/  LEA R95, P3, R101, c[0x0][0x160], 0x1 ;  /* 0x00005800655f7a11 */ /* 0x000fe200078608ff */
[----:B------:R-:W-:Y:S01]  /*24d0*/  IMAD R89, R128, c[0x0][0x18c], RZ ;  /* 0x0000630080597a24 */ /* 0x000fe200078e02ff */
[----:B------:R-:W-:-:S02]  /*24e0*/  LEA R90, P4, R3, c[0x0][0x168], 0x1 ;  /* 0x00005a00035a7a11 */ /* 0x000fc400078808ff */
[----:B------:R-:W-:Y:S02]  /*24f0*/  LEA.HI.X.SX32 R99, R99, c[0x0][0x164], 0x1, P2 ;  /* 0x0000590063637a11 */ /* 0x000fe400010f0eff */
[----:B------:R-:W-:Y:S02]  /*2500*/  LEA.HI.X.SX32 R101, R101, c[0x0][0x164], 0x1, P3 ;  /* 0x0000590065657a11 */ /* 0x000fe400018f0eff */
[----:B------:R-:W-:Y:S02]  /*2510*/  @!P0 LOP3.LUT R14, RZ, c[0x0][0x178], RZ, 0x33, !PT ;  /* 0x00005e00ff0e8a12 */ /* 0x000fe400078e33ff */
[----:B------:R-:W-:Y:S02]  /*2520*/  LEA.HI.X.SX32 R103, R3, c[0x0][0x16c], 0x1, P4 ;  /* 0x00005b0003677a11 */ /* 0x000fe400020f0eff */
[----:B------:R-:W-:Y:S01]  /*2530*/  LEA R94, P3, R11, c[0x0][0x168], 0x1 ;  /* 0x00005a000b5e7a11 */ /* 0x000fe200078608ff */
[----:B------:R-:W-:Y:S01]  /*2540*/  IMAD R2, R14, c[0x0][0x184], RZ ;  /* 0x000061000e027a24 */ /* 0x000fe200078e02ff */
[----:B------:R-:W-:-:S02]  /*2550*/  LEA R98, P1, R13, c[0x0][0x168], 0x1 ;  /* 0x00005a000d627a11 */ /* 0x000fc400078208ff */
[----:B------:R-:W-:Y:S01]  /*2560*/  LEA R100, P0, R15, c[0x0][0x168], 0x1 ;  /* 0x00005a000f647a11 */ /* 0x000fe200078008ff */
[----:B------:R-:W-:Y:S01]  /*2570*/  IMAD.WIDE R2, R2, 0x2, RZ ;  /* 0x0000000202027825 */ /* 0x000fe200078e02ff */
[----:B------:R-:W-:Y:S02]  /*2580*/  LEA R108, P2, R17, c[0x0][0x168], 0x1 ;  /* 0x00005a00116c7a11 */ /* 0x000fe400078408ff */
[----:B------:R-:W-:Y:S02]  /*2590*/  LEA R102, P5, R19, c[0x0][0x168], 0x1 ;  /* 0x00005a0013667a11 */ /* 0x000fe400078a08ff */
[----:B------:R-:W-:Y:S02]  /*25a0*/  LEA R110, P4, R21, c[0x0][0x168], 0x1 ;  /* 0x00005a00156e7a11 */ /* 0x000fe400078808ff */
[----:B------:R-:W-:Y:S02]  /*25b0*/  LEA.HI.X.SX32 R107, R11, c[0x0][0x16c], 0x1, P3 ;  /* 0x00005b000b6b7a11 */ /* 0x000fe400018f0eff */
[----:B------:R-:W-:-:S02]  /*25c0*/  LEA.HI.X.SX32 R111, R13, c[0x0][0x16c], 0x1, P1 ;  /* 0x00005b000d6f7a11 */ /* 0x000fc400008f0eff */
[----:B------:R-:W-:Y:S02]  /*25d0*/  LEA.HI.X.SX32 R113, R15, c[0x0][0x16c], 0x1, P0 ;  /* 0x00005b000f717a11 */ /* 0x000fe400000f0eff */
[----:B------:R-:W-:Y:S02]  /*25e0*/  LEA.HI.X.SX32 R121, R17, c[0x0][0x16c], 0x1, P2 ;  /* 0x00005b0011797a11 */ /* 0x000fe400010f0eff */
[----:B------:R-:W-:Y:S02]  /*25f0*/  LEA.HI.X.SX32 R115, R19, c[0x0][0x16c], 0x1, P5 ;  /* 0x00005b0013737a11 */ /* 0x000fe400028f0eff */
[----:B------:R-:W-:Y:S02]  /*2600*/  LEA.HI.X.SX32 R123, R21, c[0x0][0x16c], 0x1, P4 ;  /* 0x00005b00157b7a11 */ /* 0x000fe400020f0eff */
[----:B------:R-:W-:Y:S02]  /*2610*/  LEA R106, P3, R23, c[0x0][0x168], 0x1 ;  /* 0x00005a00176a7a11 */ /* 0x000fe400078608ff */
[----:B------:R-:W-:-:S02]  /*2620*/  LEA R116, P1, R25, c[0x0][0x168], 0x1 ;  /* 0x00005a0019747a11 */ /* 0x000fc400078208ff */
[----:B------:R-:W-:Y:S02]  /*2630*/  LEA R80, P0, R27, c[0x0][0x168], 0x1 ;  /* 0x00005a001b507a11 */ /* 0x000fe400078008ff */
        /* <DEDUP_REMOVED lines=39> */
[----:B------:R-:W-:Y:S02]  /*28b0*/  LEA R34, P4, R46, c[0x0][0x168], 0x1 ;  /* 0x00005a002e227a11 */ /* 0x000fe400078808ff */
[----:B------:R-:W-:-:S02]  /*28c0*/  LOP3.LUT R82, R82, 0x60, RZ, 0xc0, !PT ;  /* 0x0000006052527812 */ /* 0x000fc400078ec0ff */
[----:B------:R-:W-:Y:S02]  /*28d0*/  LEA.HI.X.SX32 R109, R9, c[0x0][0x16c], 0x1, P6 ;  /* 0x00005b00096d7a11 */ /* 0x000fe400030f0eff */
[----:B------:R-:W-:Y:S02]  /*28e0*/  LEA.HI.X.SX32 R39, R18, c[0x0][0x16c], 0x1, P3 ;  /* 0x00005b0012277a11 */ /* 0x000fe400018f0eff */
[----:B------:R-:W-:Y:S02]  /*28f0*/  LEA.HI.X.SX32 R41, R20, c[0x0][0x16c], 0x1, P1 ;  /* 0x00005b0014297a11 */ /* 0x000fe400008f0eff */
[----:B------:R-:W-:Y:S02]  /*2900*/  LEA.HI.X.SX32 R43, R22, c[0x0][0x16c], 0x1, P0 ;  /* 0x00005b00162b7a11 */ /* 0x000fe400000f0eff */
[----:B------:R-:W-:Y:S02]  /*2910*/  LEA.HI.X.SX32 R45, R24, c[0x0][0x16c], 0x1, P2 ;  /* 0x00005b00182d7a11 */ /* 0x000fe400010f0eff */
[----:B------:R-:W-:-:S02]  /*2920*/  LEA.HI.X.SX32 R33, R26, c[0x0][0x16c], 0x1, P5 ;  /* 0x00005b001a217a11 */ /* 0x000fc400028f0eff */
[----:B------:R-:W-:Y:S02]  /*2930*/  LEA.HI.X.SX32 R35, R46, c[0x0][0x16c], 0x1, P4 ;  /* 0x00005b002e237a11 */ /* 0x000fe400020f0eff */
.L_x_1:
[C---:B------:R-:W-:Y:S02]  /*2940*/  IADD3 R16, P1, R2.reuse, R87, RZ ;  /* 0x0000005702107210 */ /* 0x040fe40007f3e0ff */
[----:B------:R-:W-:Y:S02]  /*2950*/  ISETP.GE.AND P0, PT, R75, UR4, PT ;  /* 0x000000044b007c0c */ /* 0x000fe4000bf06270 */
[----:B------:R-:W-:Y:S01]  /*2960*/  PRMT R9, RZ, 0x7610, R9 ;  /* 0x00007610ff097816 */ /* 0x000fe20000000009 */
[----:B------:R-:W-:Y:S01]  /*2970*/  IMAD.X R17, R3, 0x1, R97, P1 ;  /* 0x0000000103117824 */ /* 0x000fe200008e0661 */
[----:B------:R-:W-:Y:S02]  /*2980*/  IADD3 R22, P1, R2, R93, RZ ;  /* 0x0000005d02167210 */ /* 0x000fe40007f3e0ff */
[----:B------:R-:W-:Y:S02]  /*2990*/  ISETP.GE.AND P3, PT, R127, UR4, PT ;  /* 0x000000047f007c0c */ /* 0x000fe4000bf66270 */
[----:B------:R-:W-:Y:S01]  /*29a0*/  ISETP.GE.AND P4, PT, R126, UR4, PT ;  /* 0x000000047e007c0c */ /* 0x000fe2000bf86270 */
[----:B------:R-:W-:Y:S01]  /*29b0*/  IMAD.X R23, R3, 0x1, R99, P1 ;  /* 0x0000000103177824 */ /* 0x000fe200008e0663 */
[----:B------:R-:W-:-:S02]  /*29c0*/  ISETP.GE.AND P1, PT, R77, UR4, PT ;  /* 0x000000044d007c0c */ /* 0x000fc4000bf26270 */
[C---:B------:R-:W-:Y:S01]  /*29d0*/  IADD3 R20, P2, R2.reuse, R95, RZ ;  /* 0x0000005f02147210 */ /* 0x040fe20007f5e0ff */
[----:B------:R0:W2:Y:S01]  /*29e0*/  @!P0 LDG.E.U16 R9, [R16.64] ;  /* 0x0000000610098981 */ /* 0x0000a2000c1e1500 */
[----:B------:R-:W-:Y:S02]  /*29f0*/  IADD3 R24, P0, R2, R85, RZ ;  /* 0x0000005502187210 */ /* 0x000fe40007f1e0ff */
[----:B------:R-:W-:Y:S01]  /*2a00*/  PRMT R11, RZ, 0x7610, R11 ;  /* 0x00007610ff0b7816 */ /* 0x000fe2000000000b */
[C---:B------:R-:W-:Y:S01]  /*2a10*/  IMAD.X R21, R3.reuse, 0x1, R101, P2 ;  /* 0x0000000103157824 */ /* 0x040fe200010e0665 */
[----:B------:R-:W-:Y:S01]  /*2a20*/  PRMT R13, RZ, 0x7610, R13 ;  /* 0x00007610ff0d7816 */ /* 0x000fe2000000000d */
[----:B------:R-:W-:Y:S01]  /*2a30*/  IMAD.X R25, R3, 0x1, R91, P0 ;  /* 0x0000000103197824 */ /* 0x000fe200000e065b */
[----:B------:R-:W-:Y:S02]  /*2a40*/  PRMT R15, RZ, 0x7610, R15 ;  /* 0x00007610ff0f7816 */ /* 0x000fe4000000000f */
[----:B------:R1:W3:Y:S04]  /*2a50*/  @!P3 LDG.E.U16 R11, [R20.64] ;  /* 0x00000006140bb981 */ /* 0x0002e8000c1e1500 */
[----:B------:R4:W5:Y:S04]  /*2a60*/  @!P4 LDG.E.U16 R13, [R22.64] ;  /* 0x00000006160dc981 */ /* 0x000968000c1e1500 */
[----:B------:R1:W5:Y:S04]  /*2a70*/  @!P1 LDG.E.U16 R15, [R24.64] ;  /* 0x00000006180f9981 */ /* 0x000368000c1e1500 */
[----:B------:R-:W-:Y:S01]  /*2a80*/  BAR.SYNC.DEFER_BLOCKING 0x0 ;  /* 0x0000000000007b1d */ /* 0x000fe20000010000 */
[----:B------:R-:W-:Y:S01]  /*2a90*/  ISETP.GE.AND P2, PT, R128, UR4, PT ;  /* 0x0000000480007c0c */ /* 0x000fe2000bf46270 */
[----:B------:R-:W-:Y:S01]  /*2aa0*/  IMAD.WIDE R26, R89, 0x2, R34 ;  /* 0x00000002591a7825 */ /* 0x000fe200078e0222 */
[----:B0-----:R-:W-:-:S02]  /*2ab0*/  PRMT R17, RZ, 0x7610, R17 ;  /* 0x00007610ff117816 */ /* 0x001fc40000000011 */
[----:B------:R-:W-:Y:S01]  /*2ac0*/  PRMT R19, RZ, 0x7610, R19 ;  /* 0x00007610ff137816 */ /* 0x000fe20000000013 */
[C---:B-1----:R-:W-:Y:S01]  /*2ad0*/  IMAD.WIDE R20, R89.reuse, 0x2, R32 ;  /* 0x0000000259147825 */ /* 0x042fe200078e0220 */
[----:B------:R-:W-:Y:S02]  /*2ae0*/  PRMT R129, RZ, 0x7610, R129 ;  /* 0x00007610ff817816 */ /* 0x000fe40000000081 */
[----:B------:R-:W-:Y:S01]  /*2af0*/  PRMT R131, RZ, 0x7610, R131 ;  /* 0x00007610ff837816 */ /* 0x000fe20000000083 */
[----:B------:R-:W-:Y:S01]  /*2b00*/  IMAD.WIDE R46, R89, 0x2, R44 ;  /* 0x00000002592e7825 */ /* 0x000fe200078e022c */
[----:B------:R-:W-:-:S03]  /*2b10*/  PRMT R133, RZ, 0x7610, R133 ;  /* 0x00007610ff857816 */ /* 0x000fc60000000085 */
[C---:B------:R-:W-:Y:S01]  /*2b20*/  IMAD.WIDE R24, R89.reuse, 0x2, R40 ;  /* 0x0000000259187825 */ /* 0x040fe200078e0228 */
[----:B------:R-:W-:Y:S02]  /*2b30*/  PRMT R135, RZ, 0x7610, R135 ;  /* 0x00007610ff877816 */ /* 0x000fe40000000087 */
[----:B------:R-:W-:Y:S01]  /*2b40*/  PRMT R137, RZ, 0x7610, R137 ;  /* 0x00007610ff897816 */ /* 0x000fe20000000089 */
[C---:B----4-:R-:W-:Y:S01]  /*2b50*/  IMAD.WIDE R22, R89.reuse, 0x2, R38 ;  /* 0x0000000259167825 */ /* 0x050fe200078e0226 */
[----:B------:R-:W-:Y:S01]  /*2b60*/  PRMT R139, RZ, 0x7610, R139 ;  /* 0x00007610ff8b7816 */ /* 0x000fe2000000008b */
[----:B------:R0:W4:Y:S01]  /*2b70*/  @!P2 LDG.E.U16 R17, [R26.64] ;  /* 0x000000061a11a981 */ /* 0x000122000c1e1500 */
[----:B------:R-:W-:Y:S01]  /*2b80*/  PRMT R141, RZ, 0x7610, R141 ;  /* 0x00007610ff8d7816 */ /* 0x000fe2000000008d */
[----:B------:R-:W-:Y:S02]  /*2b90*/  IMAD.WIDE R124, R89, 0x2, R52 ;  /* 0x00000002597c7825 */ /* 0x000fe400078e0234 */
[----:B------:R1:W4:Y:S01]  /*2ba0*/  @!P2 LDG.E.U16 R19, [R20.64] ;  /* 0x000000061413a981 */ /* 0x000322000c1e1500 */
[----:B------:R-:W-:-:S03]  /*2bb0*/  PRMT R143, RZ, 0x7610, R143 ;  /* 0x00007610ff8f7816 */ /* 0x000fc6000000008f */
[----:B------:R1:W4:Y:S01]  /*2bc0*/  @!P2 LDG.E.U16 R129, [R46.64] ;  /* 0x000000062e81a981 */ /* 0x000322000c1e1500 */
[----:B0-----:R-:W-:-:S03]  /*2bd0*/  IMAD.WIDE R26, R89, 0x2, R42 ;  /* 0x00000002591a7825 */ /* 0x001fc600078e022a */
[----:B------:R0:W4:Y:S01]  /*2be0*/  @!P2 LDG.E.U16 R133, [R24.64] ;  /* 0x000000061885a981 */ /* 0x000122000c1e1500 */
[----:B-1----:R-:W-:-:S03]  /*2bf0*/  IMAD.WIDE R20, R89, 0x2, R36 ;  /* 0x0000000259147825 */ /* 0x002fc600078e0224 */
[----:B------:R1:W4:Y:S01]  /*2c00*/  @!P2 LDG.E.U16 R131, [R26.64] ;  /* 0x000000061a83a981 */ /* 0x000322000c1e1500 */
[----:B------:R-:W-:Y:S02]  /*2c10*/  IMAD.MOV.U32 R46, RZ, RZ, R12 ;  /* 0x000000ffff2e7224 */ /* 0x000fe400078e000c */
[----:B------:R-:W-:Y:S01]  /*2c20*/  IMAD.MOV.U32 R47, RZ, RZ, R57 ;  /* 0x000000ffff2f7224 */ /* 0x000fe200078e0039 */
[----:B------:R1:W4:Y:S01]  /*2c30*/  @!P2 LDG.E.U16 R135, [R22.64] ;  /* 0x000000061687a981 */ /* 0x000322000c1e1500 */
[C---:B0-----:R-:W-:Y:S01]  /*2c40*/  IMAD.WIDE R24, R89.reuse, 0x2, R48 ;  /* 0x0000000259187825 */ /* 0x041fe200078e0230 */
[----:B------:R-:W-:Y:S02]  /*2c50*/  PRMT R145, RZ, 0x7610, R145 ;  /* 0x00007610ff917816 */ /* 0x000fe40000000091 */
[----:B------:R0:W4:Y:S01]  /*2c60*/  @!P2 LDG.E.U16 R137, [R20.64] ;  /* 0x000000061489a981 */ /* 0x000122000c1e1500 */
[----:B-1----:R-:W-:Y:S01]  /*2c70*/  IMAD.WIDE R26, R89, 0x2, R50 ;  /* 0x00000002591a7825 */ /* 0x002fe200078e0232 */
[----:B------:R-:W-:-:S02]  /*2c80*/  PRMT R147, RZ, 0x7610, R147 ;  /* 0x00007610ff937816 */ /* 0x000fc40000000093 */
[----:B------:R1:W4:Y:S01]  /*2c90*/  @!P2 LDG.E.U16 R139, [R124.64] ;  /* 0x000000067c8ba981 */ /* 0x000322000c1e1500 */
[--C-:B------:R-:W-:Y:S01]  /*2ca0*/  IMAD.MOV.U32 R57, RZ, RZ, R149.reuse ;  /* 0x000000ffff397224 */ /* 0x100fe200078e0095 */
[----:B------:R-:W-:Y:S01]  /*2cb0*/  PRMT R149, RZ, 0x7610, R149 ;  /* 0x00007610ff957816 */ /* 0x000fe20000000095 */
[C---:B------:R-:W-:Y:S01]  /*2cc0*/  IMAD.WIDE R22, R89.reuse, 0x2, R46 ;  /* 0x0000000259167825 */ /* 0x040fe200078e022e */
[----:B------:R1:W4:Y:S01]  /*2cd0*/  @!P2 LDG.E.U16 R141, [R26.64] ;  /* 0x000000061a8da981 */ /* 0x000322000c1e1500 */
[----:B------:R-:W-:Y:S02]  /*2ce0*/  PRMT R151, RZ, 0x7610, R151 ;  /* 0x00007610ff977816 */ /* 0x000fe40000000097 */
[C---:B0-----:R-:W-:Y:S01]  /*2cf0*/  IMAD.WIDE R20, R89.reuse, 0x2, R54 ;  /* 0x0000000259147825 */ /* 0x041fe200078e0236 */
[----:B------:R0:W4:Y:S01]  /*2d00*/  @!P2 LDG.E.U16 R143, [R24.64] ;  /* 0x00000006188fa981 */ /* 0x000122000c1e1500 */
[----:B------:R-:W-:Y:S02]  /*2d10*/  PRMT R153, RZ, 0x7610, R153 ;  /* 0x00007610ff997816 */ /* 0x000fe40000000099 */
[C---:B-1----:R-:W-:Y:S01]  /*2d20*/  IMAD.WIDE R124, R89.reuse, 0x2, R60 ;  /* 0x00000002597c7825 */ /* 0x042fe200078e023c */
[----:B------:R1:W4:Y:S03]  /*2d30*/  @!P2 LDG.E.U16 R145, [R22.64] ;  /* 0x000000061691a981 */ /* 0x000326000c1e1500 */
[C---:B------:R-:W-:Y:S01]  /*2d40*/  IMAD.WIDE R26, R89.reuse, 0x2, R58 ;  /* 0x00000002591a7825 */ /* 0x040fe200078e023a */
[----:B------:R1:W4:Y:S03]  /*2d50*/  @!P2 LDG.E.U16 R147, [R20.64] ;  /* 0x000000061493a981 */ /* 0x000326000c1e1500 */
[C---:B0-----:R-:W-:Y:S01]  /*2d60*/  IMAD.WIDE R24, R89.reuse, 0x2, R56 ;  /* 0x0000000259187825 */ /* 0x041fe200078e0238 */
[----:B------:R-:W-:Y:S01]  /*2d70*/  PRMT R155, RZ, 0x7610, R155 ;  /* 0x00007610ff9b7816 */ /* 0x000fe2000000009b */
[----:B------:R0:W4:Y:S01]  /*2d80*/  @!P2 LDG.E.U16 R149, [R124.64] ;  /* 0x000000067c95a981 */ /* 0x000122000c1e1500 */
[----:B------:R-:W-:Y:S01]  /*2d90*/  PRMT R157, RZ, 0x7610, R157 ;  /* 0x00007610ff9d7816 */ /* 0x000fe2000000009d */
[C---:B-1----:R-:W-:Y:S01]  /*2da0*/  IMAD.WIDE R22, R89.reuse, 0x2, R64 ;  /* 0x0000000259167825 */ /* 0x042fe200078e0240 */
[----:B------:R-:W-:Y:S01]  /*2db0*/  PRMT R159, RZ, 0x7610, R159 ;  /* 0x00007610ff9f7816 */ /* 0x000fe2000000009f */
[----:B------:R1:W4:Y:S01]  /*2dc0*/  @!P2 LDG.E.U16 R151, [R26.64] ;  /* 0x000000061a97a981 */ /* 0x000322000c1e1500 */
[----:B------:R-:W-:Y:S01]  /*2dd0*/  PRMT R161, RZ, 0x7610, R161 ;  /* 0x00007610ffa17816 */ /* 0x000fe200000000a1 */
[C---:B------:R-:W-:Y:S01]  /*2de0*/  IMAD.WIDE R20, R89.reuse, 0x2, R62 ;  /* 0x0000000259147825 */ /* 0x040fe200078e023e */
[----:B------:R-:W-:Y:S01]  /*2df0*/  PRMT R163, RZ, 0x7610, R163 ;  /* 0x00007610ffa37816 */ /* 0x000fe200000000a3 */
[----:B------:R1:W4:Y:S02]  /*2e00*/  @!P2 LDG.E.U16 R153, [R24.64] ;  /* 0x000000061899a981 */ /* 0x000324000c1e1500 */
[C---:B0-----:R-:W-:Y:S01]  /*2e10*/  IMAD.WIDE R124, R89.reuse, 0x2, R68 ;  /* 0x00000002597c7825 */ /* 0x041fe200078e0244 */
[----:B------:R-:W-:Y:S01]  /*2e20*/  PRMT R165, RZ, 0x7610, R165 ;  /* 0x00007610ffa57816 */ /* 0x000fe200000000a5 */
[----:B------:R0:W4:Y:S02]  /*2e30*/  @!P2 LDG.E.U16 R155, [R22.64] ;  /* 0x00000006169ba981 */ /* 0x000124000c1e1500 */
[C---:B-1----:R-:W-:Y:S01]  /*2e40*/  IMAD.WIDE R26, R89.reuse, 0x2, R66 ;  /* 0x00000002591a7825 */ /* 0x042fe200078e0242 */
[----:B------:R-:W-:Y:S01]  /*2e50*/  PRMT R167, RZ, 0x7610, R167 ;  /* 0x00007610ffa77816 */ /* 0x000fe200000000a7 */
[----:B------:R1:W4:Y:S02]  /*2e60*/  @!P2 LDG.E.U16 R157, [R20.64] ;  /* 0x00000006149da981 */ /* 0x000324000c1e1500 */
[C---:B------:R-:W-:Y:S01]  /*2e70*/  IMAD.WIDE R24, R89.reuse, 0x2, R70 ;  /* 0x0000000259187825 */ /* 0x040fe200078e0246 */
[----:B------:R-:W-:Y:S01]  /*2e80*/  PRMT R169, RZ, 0x7610, R169 ;  /* 0x00007610ffa97816 */ /* 0x000fe200000000a9 */
[----:B------:R1:W4:Y:S02]  /*2e90*/  @!P2 LDG.E.U16 R159, [R124.64] ;  /* 0x000000067c9fa981 */ /* 0x000324000c1e1500 */
[----:B------:R-:W-:Y:S01]  /*2ea0*/  IMAD.MOV.U32 R120, RZ, RZ, R108 ;  /* 0x000000ffff787224 */ /* 0x000fe200078e006c */
[----:B------:R-:W-:Y:S01]  /*2eb0*/  PRMT R177, RZ, 0x7610, R177 ;  /* 0x00007610ffb17816 */ /* 0x000fe200000000b1 */
[C---:B0-----:R-:W-:Y:S01]  /*2ec0*/  IMAD.WIDE R22, R89.reuse, 0x2, R104 ;  /* 0x0000000259167825 */ /* 0x041fe200078e0268 */
[----:B------:R0:W4:Y:S03]  /*2ed0*/  @!P2 LDG.E.U16 R161, [R26.64] ;  /* 0x000000061aa1a981 */ /* 0x000126000c1e1500 */
[----:B-1----:R-:W-:Y:S01]  /*2ee0*/  IMAD.WIDE R20, R89, 0x2, R80 ;  /* 0x0000000259147825 */ /* 0x002fe200078e0250 */
[----:B------:R1:W4:Y:S03]  /*2ef0*/  @!P2 LDG.E.U16 R163, [R24.64] ;  /* 0x0000000618a3a981 */ /* 0x000326000c1e1500 */
[----:B------:R-:W-:Y:S01]  /*2f00*/  IMAD.MOV.U32 R125, RZ, RZ, R111 ;  /* 0x000000ffff7d7224 */ /* 0x000fe200078e006f */
[----:B------:R0:W4:Y:S01]  /*2f10*/  @!P2 LDG.E.U16 R165, [R22.64] ;  /* 0x0000000616a5a981 */ /* 0x000122000c1e1500 */
[----:B------:R-:W-:-:S02]  /*2f20*/  IMAD.MOV.U32 R122, RZ, RZ, R110 ;  /* 0x000000ffff7a7224 */ /* 0x000fc400078e006e */
[----:B------:R-:W-:Y:S01]  /*2f30*/  IMAD.MOV.U32 R124, RZ, RZ, R98 ;  /* 0x000000ffff7c7224 */ /* 0x000fe200078e0062 */
[----:B------:R0:W4:Y:S01]  /*2f40*/  @!P2 LDG.E.U16 R167, [R20.64] ;  /* 0x0000000614a7a981 */ /* 0x000122000c1e1500 */
[----:B------:R-:W-:Y:S01]  /*2f50*/  IMAD.WIDE R110, R89, 0x2, R116 ;  /* 0x00000002596e7825 */ /* 0x000fe200078e0274 */
[----:B------:R-:W-:-:S03]  /*2f60*/  PRMT R173, RZ, 0x7610, R173 ;  /* 0x00007610ffad7816 */ /* 0x000fc600000000ad */
[----:B-1----:R-:W-:Y:S01]  /*2f70*/  IMAD.MOV.U32 R24, RZ, RZ, R96 ;  /* 0x000000ffff187224 */ /* 0x002fe200078e0060 */
[----:B------:R-:W-:Y:S01]  /*2f80*/  PRMT R181, RZ, 0x7610, R181 ;  /* 0x00007610ffb57816 */ /* 0x000fe200000000b5 */
[----:B------:R-:W-:Y:S01]  /*2f90*/  IMAD.MOV.U32 R25, RZ, RZ, R109 ;  /* 0x000000ffff197224 */ /* 0x000fe200078e006d */
[----:B------:R-:W-:Y:S01]  /*2fa0*/  PRMT R185, RZ, 0x7610, R185 ;  /* 0x00007610ffb97816 */ /* 0x000fe200000000b9 */
[C---:B0-----:R-:W-:Y:S01]  /*2fb0*/  IMAD.WIDE R26, R89.reuse, 0x2, R120 ;  /* 0x00000002591a7825 */ /* 0x041fe200078e0278 */
[----:B------:R0:W4:Y:S03]  /*2fc0*/  @!P2 LDG.E.U16 R169, [R110.64] ;  /* 0x000000066ea9a981 */ /* 0x000126000c1e1500 */
[C---:B------:R-:W-:Y:S01]  /*2fd0*/  IMAD.WIDE R108, R89.reuse, 0x2, R122 ;  /* 0x00000002596c7825 */ /* 0x040fe200078e027a */
[----:B------:R1:W4:Y:S03]  /*2fe0*/  @!P2 LDG.E.U16 R177, [R26.64] ;  /* 0x000000061ab1a981 */ /* 0x000326000c1e1500 */
[C---:B------:R-:W-:Y:S01]  /*2ff0*/  IMAD.WIDE R22, R89.reuse, 0x2, R124 ;  /* 0x0000000259167825 */ /* 0x040fe200078e027c */
[----:B------:R0:W4:Y:S03]  /*3000*/  @!P2 LDG.E.U16 R173, [R108.64] ;  /* 0x000000066cada981 */ /* 0x000126000c1e1500 */
[----:B------:R-:W-:Y:S01]  /*3010*/  IMAD.WIDE R20, R89, 0x2, R24 ;  /* 0x0000000259147825 */ /* 0x000fe200078e0218 */
[----:B------:R0:W4:Y:S03]  /*3020*/  @!P2 LDG.E.U16 R181, [R22.64] ;  /* 0x0000000616b5a981 */ /* 0x000126000c1e1500 */
[----:B-1----:R-:W-:Y:S01]  /*3030*/  IMAD.MOV.U32 R26, RZ, RZ, R90 ;  /* 0x000000ffff1a7224 */ /* 0x002fe200078e005a */
[----:B------:R1:W4:Y:S01]  /*3040*/  @!P2 LDG.E.U16 R185, [R20.64] ;  /* 0x0000000614b9a981 */ /* 0x000322000c1e1500 */
[----:B------:R-:W-:-:S02]  /*3050*/  IMAD.MOV.U32 R27, RZ, RZ, R103 ;  /* 0x000000ffff1b7224 */ /* 0x000fc400078e0067 */
[----:B0-----:R-:W-:Y:S02]  /*3060*/  IMAD.MOV.U32 R110, RZ, RZ, R94 ;  /* 0x000000ffff6e7224 */ /* 0x001fe400078e005e */
[----:B------:R-:W-:Y:S02]  /*3070*/  IMAD.MOV.U32 R111, RZ, RZ, R107 ;  /* 0x000000ffff6f7224 */ /* 0x000fe400078e006b */
[----:B------:R-:W-:Y:S02]  /*3080*/  IMAD.MOV.U32 R112, RZ, RZ, R100 ;  /* 0x000000ffff707224 */ /* 0x000fe400078e0064 */
[----:B------:R-:W-:Y:S02]  /*3090*/  IMAD.MOV.U32 R114, RZ, RZ, R102 ;  /* 0x000000ffff727224 */ /* 0x000fe400078e0066 */
[----:B------:R-:W-:Y:S01]  /*30a0*/  IMAD.MOV.U32 R118, RZ, RZ, R106 ;  /* 0x000000ffff767224 */ /* 0x000fe200078e006a */
[----:B------:R-:W-:Y:S01]  /*30b0*/  PRMT R171, RZ, 0x7610, R171 ;  /* 0x00007610ffab7816 */ /* 0x000fe200000000ab */
[----:B------:R-:W-:Y:S01]  /*30c0*/  IMAD.WIDE R102, R89, 0x2, R114 ;  /* 0x0000000259667825 */ /* 0x000fe200078e0272 */
[----:B------:R-:W-:-:S02]  /*30d0*/  PRMT R175, RZ, 0x7610, R175 ;  /* 0x00007610ffaf7816 */ /* 0x000fc400000000af */
[----:B------:R-:W-:Y:S01]  /*30e0*/  PRMT R179, RZ, 0x7610, R179 ;  /* 0x00007610ffb37816 */ /* 0x000fe200000000b3 */
[C---:B------:R-:W-:Y:S01]  /*30f0*/  IMAD.WIDE R106, R89.reuse, 0x2, R118 ;  /* 0x00000002596a7825 */ /* 0x040fe200078e0276 */
[----:B------:R-:W-:Y:S02]  /*3100*/  PRMT R183, RZ, 0x7610, R183 ;  /* 0x00007610ffb77816 */ /* 0x000fe400000000b7 */
[----:B------:R-:W-:Y:S01]  /*3110*/  PRMT R187, RZ, 0x7610, R187 ;  /* 0x00007610ffbb7816 */ /* 0x000fe200000000bb */
[C---:B------:R-:W-:Y:S01]  /*3120*/  IMAD.WIDE R22, R89.reuse, 0x2, R112 ;  /* 0x0000000259167825 */ /* 0x040fe200078e0270 */
[----:B------:R-:W4:Y:S03]  /*3130*/  @!P2 LDG.E.U16 R171, [R106.64] ;  /* 0x000000066aaba981 */ /* 0x000f26000c1e1500 */
[C---:B-1----:R-:W-:Y:S01]  /*3140*/  IMAD.WIDE R20, R89.reuse, 0x2, R110 ;  /* 0x0000000259147825 */ /* 0x042fe200078e026e */
[----:B------:R0:W4:Y:S03]  /*3150*/  @!P2 LDG.E.U16 R175, [R102.64] ;  /* 0x0000000666afa981 */ /* 0x000126000c1e1500 */
[--C-:B------:R-:W-:Y:S01]  /*3160*/  IMAD.WIDE R108, R89, 0x2, R26.reuse ;  /* 0x00000002596c7825 */ /* 0x100fe200078e021a */
[----:B------:R-:W4:Y:S04]  /*3170*/  @!P2 LDG.E.U16 R179, [R22.64] ;  /* 0x0000000616b3a981 */ /* 0x000f28000c1e1500 */
[----:B------:R-:W4:Y:S04]  /*3180*/  @!P2 LDG.E.U16 R183, [R20.64] ;  /* 0x0000000614b7a981 */ /* 0x000f28000c1e1500 */
[----:B------:R1:W4:Y:S01]  /*3190*/  @!P2 LDG.E.U16 R187, [R108.64] ;  /* 0x000000066cbba981 */ /* 0x000322000c1e1500 */
[----:B0-----:R-:W-:-:S04]  /*31a0*/  IMAD.WIDE R102, R83, 0x2, R26 ;  /* 0x0000000253667825 */ /* 0x001fc800078e021a */
[----:B-1----:R-:W-:Y:S01]  /*31b0*/  IMAD.WIDE R108, R83, 0x2, R24 ;  /* 0x00000002536c7825 */ /* 0x002fe200078e0218 */
[----:B--2---:R-:W-:Y:S04]  /*31c0*/  STS.U16 [R0+0x4000], R9 ;  /* 0x0040000900007388 */ /* 0x004fe80000000400 */
[----:B---3--:R-:W-:Y:S04]  /*31d0*/  STS.U16 [R0+0x4200], R11 ;  /* 0x0042000b00007388 */ /* 0x008fe80000000400 */
[----:B-----5:R-:W-:Y:S04]  /*31e0*/  STS.U16 [R0+0x4400], R13 ;  /* 0x0044000d00007388 */ /* 0x020fe80000000400 */
[----:B------:R-:W-:Y:S04]  /*31f0*/  STS.U16 [R0+0x4600], R15 ;  /* 0x0046000f00007388 */ /* 0x000fe80000000400 */
[----:B----4-:R-:W-:Y:S04]  /*3200*/  STS.U16 [R72], R17 ;  /* 0x0000001148007388 */ /* 0x010fe80000000400 */
[----:B------:R-:W-:Y:S04]  /*3210*/  STS.U16 [R72+0x400], R129 ;  /* 0x0004008148007388 */ /* 0x000fe80000000400 */
        /* <DEDUP_REMOVED lines=30> */
[----:B------:R-:W-:Y:S06]  /*3400*/  BAR.SYNC.DEFER_BLOCKING 0x0 ;  /* 0x0000000000007b1d */ /* 0x000fec0000010000 */
[----:B------:R-:W-:Y:S04]  /*3410*/  LDSM.16.MT88.4 R16, [R78+0x4000] ;  /* 0x004000004e10783b */ /* 0x000fe80000004200 */
[----:B------:R-:W0:Y:S04]  /*3420*/  LDSM.16.M88.4 R20, [R73] ;  /* 0x000000004914783b */ /* 0x000e280000000200 */
[----:B------:R-:W1:Y:S04]  /*3430*/  LDSM.16.M88.4 R8, [R73+0x2000] ;  /* 0x002000004908783b */ /* 0x000e680000000200 */
[----:B------:R-:W2:Y:S01]  /*3440*/  LDSM.16.MT88.4 R12, [R78+0x4200] ;  /* 0x004200004e0c783b */ /* 0x000ea20000004200 */
[C---:B0-----:R-:W-:Y:S03]  /*3450*/  HMMA.16816.F32.BF16 R24, R16.reuse, R20, R4 ;  /* 0x000000141018723c */ /* 0x041fe60000041804 */
[----:B------:R-:W-:Y:S05]  /*3460*/  LDSM.16.M88.4 R4, [R88] ;  /* 0x000000005804783b */ /* 0x000fea0000000200 */
[----:B-1----:R-:W-:Y:S01]  /*3470*/  HMMA.16816.F32.BF16 R28, R16, R8, R28 ;  /* 0x00000008101c723c */ /* 0x002fe2000004181c */
[----:B------:R-:W0:-:S15]  /*3480*/  LDSM.16.MT88.4 R16, [R78+0x4400] ;  /* 0x004400004e10783b */ /* 0x000e1e0000004200 */
[C---:B--2---:R-:W-:Y:S01]  /*3490*/  HMMA.16816.F32.BF16 R24, R12.reuse, R22, R24 ;  /* 0x000000160c18723c */ /* 0x044fe20000041818 */
[----:B------:R-:W1:Y:S07]  /*34a0*/  LDSM.16.M88.4 R20, [R88+0x2000] ;  /* 0x002000005814783b */ /* 0x000e6e0000000200 */
[----:B------:R-:W-:Y:S01]  /*34b0*/  HMMA.16816.F32.BF16 R8, R12, R10, R28 ;  /* 0x0000000a0c08723c */ /* 0x000fe2000004181c */
[----:B------:R-:W2:Y:S01]  /*34c0*/  LDSM.16.MT88.4 R28, [R78+0x4600] ;  /* 0x004600004e1c783b */ /* 0x000ea20000004200 */
[----:B------:R-:W-:-:S14]  /*34d0*/  IADD3 R92, R92, -0x1, RZ ;  /* 0xffffffff5c5c7810 */ /* 0x000fdc0007ffe0ff */
[----:B0-----:R-:W-:Y:S01]  /*34e0*/  HMMA.16816.F32.BF16 R24, R16, R4, R24 ;  /* 0x000000041018723c */ /* 0x001fe20000041818 */
[----:B------:R-:W-:-:S07]  /*34f0*/  ISETP.NE.U32.AND P0, PT, R92, RZ, PT ;  /* 0x000000ff5c00720c */ /* 0x000fce0003f05070 */
[----:B-1----:R-:W-:Y:S01]  /*3500*/  HMMA.16816.F32.BF16 R8, R16, R20, R8 ;  /* 0x000000141008723c */ /* 0x002fe20000041808 */
[----:B------:R-:W-:Y:S01]  /*3510*/  IMAD.WIDE R106, R83, 0x2, R110 ;  /* 0x00000002536a7825 */ /* 0x000fe200078e026e */
[----:B------:R-:W-:-:S03]  /*3520*/  UIADD3 UR4, UR4, -0x40, URZ ;  /* 0xffffffc004047890 */ /* 0x000fc6000fffe03f */
[----:B------:R-:W-:-:S11]  /*3530*/  IMAD.WIDE R110, R83, 0x2, R124 ;  /* 0x00000002536e7825 */ /* 0x000fd600078e027c */
[----:B--2---:R-:W-:Y:S01]  /*3540*/  HMMA.16816.F32.BF16 R4, R28, R6, R24 ;  /* 0x000000061c04723c */ /* 0x004fe20000041818 */
[----:B------:R-:W-:-:S04]  /*3550*/  IMAD.WIDE R56, R83, 0x2, R56 ;  /* 0x0000000253387825 */ /* 0x000fc800078e0238 */
[----:B------:R-:W-:-:S04]  /*3560*/  IMAD.WIDE R112, R83, 0x2, R112 ;  /* 0x0000000253707825 */ /* 0x000fc800078e0270 */
[----:B------:R-:W-:-:S04]  /*3570*/  IMAD.WIDE R120, R83, 0x2, R120 ;  /* 0x0000000253787825 */ /* 0x000fc800078e0278 */
[C---:B------:R-:W-:Y:S01]  /*3580*/  IMAD.WIDE R114, R83.reuse, 0x2, R114 ;  /* 0x0000000253727825 */ /* 0x040fe200078e0272 */
[----:B------:R-:W-:Y:S03]  /*3590*/  HMMA.16816.F32.BF16 R28, R28, R22, R8 ;  /* 0x000000161c1c723c */ /* 0x000fe60000041808 */
[----:B------:R-:W-:-:S04]  /*35a0*/  IMAD.WIDE R122, R83, 0x2, R122 ;  /* 0x00000002537a7825 */ /* 0x000fc800078e027a */
[----:B------:R-:W-:-:S04]  /*35b0*/  IMAD.WIDE R118, R83, 0x2, R118 ;  /* 0x0000000253767825 */ /* 0x000fc800078e0276 */
[----:B------:R-:W-:-:S04]  /*35c0*/  IMAD.WIDE R46, R83, 0x2, R46 ;  /* 0x00000002532e7825 */ /* 0x000fc800078e022e */
[----:B------:R-:W-:Y:S02]  /*35d0*/  IMAD.MOV.U32 R90, RZ, RZ, R102 ;  /* 0x000000ffff5a7224 */ /* 0x000fe400078e0066 */
[----:B------:R-:W-:Y:S02]  /*35e0*/  IMAD.MOV.U32 R96, RZ, RZ, R108 ;  /* 0x000000ffff607224 */ /* 0x000fe400078e006c */
[----:B------:R-:W-:Y:S02]  /*35f0*/  IMAD.MOV.U32 R94, RZ, RZ, R106 ;  /* 0x000000ffff5e7224 */ /* 0x000fe400078e006a */
[----:B------:R-:W-:Y:S02]  /*3600*/  IMAD.MOV.U32 R98, RZ, RZ, R110 ;  /* 0x000000ffff627224 */ /* 0x000fe400078e006e */
[----:B------:R-:W-:Y:S02]  /*3610*/  IMAD.MOV.U32 R149, RZ, RZ, R57 ;  /* 0x000000ffff957224 */ /* 0x000fe400078e0039 */
[----:B------:R-:W-:-:S02]  /*3620*/  IMAD.MOV.U32 R100, RZ, RZ, R112 ;  /* 0x000000ffff647224 */ /* 0x000fc400078e0070 */
[----:B------:R-:W-:Y:S02]  /*3630*/  IMAD.MOV.U32 R108, RZ, RZ, R120 ;  /* 0x000000ffff6c7224 */ /* 0x000fe400078e0078 */
[----:B------:R-:W-:Y:S02]  /*3640*/  IMAD.MOV.U32 R102, RZ, RZ, R114 ;  /* 0x000000ffff667224 */ /* 0x000fe400078e0072 */
[----:B------:R-:W-:Y:S02]  /*3650*/  IMAD.MOV.U32 R110, RZ, RZ, R122 ;  /* 0x000000ffff6e7224 */ /* 0x000fe400078e007a */
[----:B------:R-:W-:-:S04]  /*3660*/  IMAD.WIDE R116, R83, 0x2, R116 ;  /* 0x0000000253747825 */ /* 0x000fc800078e0274 */
[----:B------:R-:W-:-:S04]  /*3670*/  IMAD.WIDE R80, R83, 0x2, R80 ;  /* 0x0000000253507825 */ /* 0x000fc800078e0250 */
[----:B------:R-:W-:Y:S02]  /*3680*/  IMAD.MOV.U32 R106, RZ, RZ, R118 ;  /* 0x000000ffff6a7224 */ /* 0x000fe400078e0076 */
[----:B------:R-:W-:-:S04]  /*3690*/  IMAD.WIDE R104, R83, 0x2, R104 ;  /* 0x0000000253687825 */ /* 0x000fc800078e0268 */
        /* <DEDUP_REMOVED lines=10> */
[----:B------:R-:W-:Y:S02]  /*3740*/  IMAD.MOV.U32 R12, RZ, RZ, R46 ;  /* 0x000000ffff0c7224 */ /* 0x000fe400078e002e */
        /* <DEDUP_REMOVED lines=9> */
[----:B------:R-:W-:Y:S01]  /*37e0*/  IMAD.WIDE R2, R84, 0x2, R2 ;  /* 0x0000000254027825 */ /* 0x000fe200078e0202 */
[----:B------:R-:W-:Y:S05]  /*37f0*/  @P0 BRA `(.L_x_1) ;  /* 0xfffff14000000947 */ /* 0x000fea000383ffff */
[----:B------:R-:W-:Y:S02]  /*3800*/  F2FP.BF16.PACK_AB R7, R31, R7 ;  /* 0x000000071f07723e */ /* 0x000fe400000010ff */
[----:B------:R-:W-:Y:S02]  /*3810*/  F2FP.BF16.PACK_AB R6, R30, R6 ;  /* 0x000000061e06723e */ /* 0x000fe400000010ff */
[----:B------:R-:W-:Y:S02]  /*3820*/  F2FP.BF16.PACK_AB R5, R29, R5 ;  /* 0x000000051d05723e */ /* 0x000fe400000010ff */
[----:B------:R-:W-:Y:S02]  /*3830*/  F2FP.BF16.PACK_AB R4, R28, R4 ;  /* 0x000000041c04723e */ /* 0x000fe400000010ff */
.L_x_0:
[----:B------:R-:W-:Y:S01]  /*3840*/  BAR.SYNC.DEFER_BLOCKING 0x0 ;  /* 0x0000000000007b1d */ /* 0x000fe20000010000 */
[C---:B------:R-:W-:Y:S01]  /*3850*/  LOP3.LUT R0, R79.reuse, 0xe0, RZ, 0xc0, !PT ;  /* 0x000000e04f007812 */ /* 0x040fe200078ec0ff */
[C---:B------:R-:W-:Y:S01]  /*3860*/  IMAD.SHL.U32 R2, R79.reuse, 0x80, RZ ;  /* 0x000000804f027824 */ /* 0x040fe200078e00ff */
[----:B------:R-:W-:Y:S01]  /*3870*/  LOP3.LUT R3, R82, 0x1c, R79, 0xf8, !PT ;  /* 0x0000001c52037812 */ /* 0x000fe200078ef84f */
[----:B------:R-:W-:Y:S01]  /*3880*/  IMAD.SHL.U32 R9, R79, 0x4, RZ ;  /* 0x000000044f097824 */ /* 0x000fe200078e00ff */
[----:B------:R-:W-:Y:S01]  /*3890*/  ISETP.GE.AND P0, PT, R76, c[0x0][0x178], PT ;  /* 0x00005e004c007a0c */ /* 0x000fe20003f06270 */
[----:B------:R-:W-:Y:S01]  /*38a0*/  IMAD.SHL.U32 R0, R0, 0x4, RZ ;  /* 0x0000000400007824 */ /* 0x000fe200078e00ff */
[----:B------:R-:W-:Y:S01]  /*38b0*/  LOP3.LUT R2, R2, 0xc00, RZ, 0xc0, !PT ;  /* 0x00000c0002027812 */ /* 0x000fe200078ec0ff */
[----:B------:R-:W-:Y:S01]  /*38c0*/  IMAD R76, R76, c[0x0][0x194], RZ ;  /* 0x000065004c4c7a24 */ /* 0x000fe200078e02ff */
[C---:B------:R-:W-:Y:S01]  /*38d0*/  LOP3.LUT R11, R74.reuse, 0x40, R75, 0xfe, !PT ;  /* 0x000000404a0b7812 */ /* 0x040fe200078efe4b */
[----:B------:R-:W-:Y:S01]  /*38e0*/  IMAD.IADD R77, R74, 0x1, R77 ;  /* 0x000000014a4d7824 */ /* 0x000fe200078e024d */
[----:B------:R-:W-:Y:S01]  /*38f0*/  LOP3.LUT R3, R3, R0, RZ, 0xfc, !PT ;  /* 0x0000000003037212 */ /* 0x000fe200078efcff */
[----:B------:R-:W-:Y:S01]  /*3900*/  IMAD.MOV.U32 R13, RZ, RZ, c[0x0][0x198] ;  /* 0x00006600ff0d7624 */ /* 0x000fe200078e00ff */
[----:B------:R-:W-:-:S02]  /*3910*/  LOP3.LUT R0, R2, 0x7c, R9, 0xf8, !PT ;  /* 0x0000007c02007812 */ /* 0x000fc400078ef809 */
[C---:B------:R-:W-:Y:S02]  /*3920*/  LOP3.LUT R2, R3.reuse, 0x40, RZ, 0x3c, !PT ;  /* 0x0000004003027812 */ /* 0x040fe400078e3cff */
[C---:B------:R-:W-:Y:S02]  /*3930*/  LOP3.LUT R9, R3.reuse, 0x20, RZ, 0x3c, !PT ;  /* 0x0000002003097812 */ /* 0x040fe400078e3cff */
[----:B------:R-:W-:Y:S02]  /*3940*/  LOP3.LUT R10, R3, 0x60, RZ, 0x3c, !PT ;  /* 0x00000060030a7812 */ /* 0x000fe400078e3cff */
[----:B------:R-:W-:Y:S02]  /*3950*/  LOP3.LUT R12, R0, 0xe0, R79, 0x78, !PT ;  /* 0x000000e0000c7812 */ /* 0x000fe400078e784f */
[----:B------:R-:W-:Y:S01]  /*3960*/  LOP3.LUT R0, R74, R75, RZ, 0xfc, !PT ;  /* 0x0000004b4a007212 */ /* 0x000fe200078efcff */
[----:B------:R0:W-:Y:S01]  /*3970*/  STS [R3], R4 ;  /* 0x0000000403007388 */ /* 0x0001e20000000800 */
[----:B------:R-:W-:-:S02]  /*3980*/  LEA R16, P2, R76, c[0x0][0x170], 0x1 ;  /* 0x00005c004c107a11 */ /* 0x000fc400078408ff */
[C---:B------:R-:W-:Y:S01]  /*3990*/  ISETP.LT.AND P1, PT, R0.reuse, c[0x0][0x17c], !P0 ;  /* 0x00005f0000007a0c */ /* 0x040fe20004721270 */
[----:B------:R1:W-:Y:S01]  /*39a0*/  STS [R2+0x800], R5 ;  /* 0x0008000502007388 */ /* 0x0003e20000000800 */
[----:B------:R-:W-:Y:S01]  /*39b0*/  IMAD R8, R0, c[0x0][0x198], RZ ;  /* 0x0000660000087a24 */ /* 0x000fe200078e02ff */
[----:B------:R-:W-:Y:S02]  /*39c0*/  LEA.HI.X.SX32 R76, R76, c[0x0][0x174], 0x1, P2 ;  /* 0x00005d004c4c7a11 */ /* 0x000fe400010f0eff */
[----:B------:R2:W-:Y:S01]  /*39d0*/  STS [R9+0x400], R6 ;  /* 0x0004000609007388 */ /* 0x0005e20000000800 */
[----:B------:R-:W-:Y:S02]  /*39e0*/  LEA.HI R79, R79, R74, RZ, 0x1c ;  /* 0x0000004a4f4f7211 */ /* 0x000fe400078fe0ff */
[C-C-:B------:R-:W-:Y:S01]  /*39f0*/  LOP3.LUT R0, R74.reuse, 0x60, R75.reuse, 0xfe, !PT ;  /* 0x000000604a007812 */ /* 0x140fe200078efe4b */
[----:B------:R-:W-:Y:S01]  /*3a00*/  STS [R10+0xc00], R7 ;  /* 0x000c00070a007388 */ /* 0x000fe20000000800 */
[----:B0-----:R-:W-:-:S03]  /*3a10*/  LOP3.LUT R4, R74, 0x50, R75, 0xfe, !PT ;  /* 0x000000504a047812 */ /* 0x001fc600078efe4b */
[----:B------:R-:W-:Y:S01]  /*3a20*/  BAR.SYNC.DEFER_BLOCKING 0x0 ;  /* 0x0000000000007b1d */ /* 0x000fe20000010000 */
[----:B-1----:R-:W-:Y:S01]  /*3a30*/  LEA R2, P2, R8, R16, 0x1 ;  /* 0x0000001008027211 */ /* 0x002fe200078408ff */
[----:B--2---:R-:W-:Y:S01]  /*3a40*/  IMAD R9, R13, 0x40, R8 ;  /* 0x000000400d097824 */ /* 0x004fe200078e0208 */
[--C-:B------:R-:W-:Y:S02]  /*3a50*/  LOP3.LUT R6, R74, 0x10, R75.reuse, 0xfe, !PT ;  /* 0x000000104a067812 */ /* 0x100fe400078efe4b */
[----:B------:R-:W-:Y:S02]  /*3a60*/  LEA.HI.X.SX32 R3, R8, R76, 0x1, P2 ;  /* 0x0000004c08037211 */ /* 0x000fe400010f0eff */
[----:B------:R-:W-:Y:S01]  /*3a70*/  LOP3.LUT R74, R74, 0x20, R75, 0xfe, !PT ;  /* 0x000000204a4a7812 */ /* 0x000fe200078efe4b */
[C---:B------:R-:W-:Y:S01]  /*3a80*/  IMAD R5, R6.reuse, c[0x0][0x198], RZ ;  /* 0x0000660006057a24 */ /* 0x040fe200078e02ff */
[----:B------:R-:W-:Y:S02]  /*3a90*/  ISETP.LT.AND P3, PT, R6, c[0x0][0x17c], !P0 ;  /* 0x00005f0006007a0c */ /* 0x000fe40004761270 */
[----:B------:R-:W-:-:S02]  /*3aa0*/  ISETP.LT.AND P2, PT, R4, c[0x0][0x17c], !P0 ;  /* 0x00005f0004007a0c */ /* 0x000fc40004741270 */
[C---:B------:R-:W-:Y:S01]  /*3ab0*/  ISETP.LT.AND P5, PT, R74.reuse, c[0x0][0x17c], !P0 ;  /* 0x00005f004a007a0c */ /* 0x040fe200047a1270 */
[----:B------:R-:W-:Y:S01]  /*3ac0*/  IMAD R74, R74, c[0x0][0x198], RZ ;  /* 0x000066004a4a7a24 */ /* 0x000fe200078e02ff */
[C---:B------:R-:W-:Y:S01]  /*3ad0*/  ISETP.LT.AND P4, PT, R77.reuse, c[0x0][0x17c], !P0 ;  /* 0x00005f004d007a0c */ /* 0x040fe20004781270 */
[----:B------:R-:W-:Y:S01]  /*3ae0*/  IMAD R77, R77, c[0x0][0x198], RZ ;  /* 0x000066004d4d7a24 */ /* 0x000fe200078e02ff */
[----:B------:R-:W-:-:S05]  /*3af0*/  IADD3 R79, R79, 0x70, RZ ;  /* 0x000000704f4f7810 */ /* 0x000fca0007ffe0ff */
[----:B------:R-:W-:Y:S01]  /*3b00*/  IMAD R14, R79, c[0x0][0x198], RZ ;  /* 0x000066004f0e7a24 */ /* 0x000fe200078e02ff */
[----:B------:R-:W0:Y:S04]  /*3b10*/  LDS R15, [R12] ;  /* 0x000000000c0f7984 */ /* 0x000e280000000800 */
[----:B------:R-:W1:Y:S04]  /*3b20*/  LDS R17, [R12+0x100] ;  /* 0x000100000c117984 */ /* 0x000e680000000800 */
[----:B------:R-:W2:Y:S04]  /*3b30*/  LDS R19, [R12+0x200] ;  /* 0x000200000c137984 */ /* 0x000ea80000000800 */
[----:B------:R3:W4:Y:S02]  /*3b40*/  LDS R21, [R12+0x300] ;  /* 0x000300000c157984 */ /* 0x0007240000000800 */
[----:B---3--:R-:W-:-:S04]  /*3b50*/  IMAD R12, R13, 0x10, R9 ;  /* 0x000000100d0c7824 */ /* 0x008fc800078e0209 */
[----:B------:R-:W-:Y:S01]  /*3b60*/  IMAD R13, R13, 0x10, R12 ;  /* 0x000000100d0d7824 */ /* 0x000fe200078e020c */
[-C--:B------:R-:W-:Y:S01]  /*3b70*/  LEA R10, P6, R12, R16.reuse, 0x1 ;  /* 0x000000100c0a7211 */ /* 0x080fe200078c08ff */
[----:B0-----:R0:W-:Y:S01]  /*3b80*/  @P1 STG.E.U16 [R2.64], R15 ;  /* 0x0000000f02001986 */ /* 0x0011e2000c101506 */
[----:B------:R-:W-:-:S04]  /*3b90*/  LEA R4, P1, R5, R16, 0x1 ;  /* 0x0000001005047211 */ /* 0x000fc800078208ff */
[----:B------:R-:W-:-:S05]  /*3ba0*/  LEA.HI.X.SX32 R5, R5, R76, 0x1, P1 ;  /* 0x0000004c05057211 */ /* 0x000fca00008f0eff */
[----:B-1----:R1:W-:Y:S01]  /*3bb0*/  @P3 STG.E.U16 [R4.64], R17 ;  /* 0x0000001104003986 */ /* 0x0023e2000c101506 */
[CC--:B------:R-:W-:Y:S02]  /*3bc0*/  LEA R6, P3, R77.reuse, R16.reuse, 0x1 ;  /* 0x000000104d067211 */ /* 0x0c0fe400078608ff */
[C---:B0-----:R-:W-:Y:S02]  /*3bd0*/  LEA R2, P1, R74.reuse, R16, 0x1 ;  /* 0x000000104a027211 */ /* 0x041fe400078208ff */
[-C--:B------:R-:W-:Y:S02]  /*3be0*/  LEA.HI.X.SX32 R7, R77, R76.reuse, 0x1, P3 ;  /* 0x0000004c4d077211 */ /* 0x080fe400018f0eff */
[----:B------:R-:W-:Y:S02]  /*3bf0*/  LEA.HI.X.SX32 R3, R74, R76, 0x1, P1 ;  /* 0x0000004c4a037211 */ /* 0x000fe400008f0eff */
[----:B------:R-:W-:Y:S02]  /*3c00*/  LEA R8, P1, R9, R16, 0x1 ;  /* 0x0000001009087211 */ /* 0x000fe400078208ff */
[----:B------:R-:W-:Y:S01]  /*3c10*/  ISETP.LT.AND P3, PT, R11, c[0x0][0x17c], !P0 ;  /* 0x00005f000b007a0c */ /* 0x000fe20004761270 */
[----:B--2---:R0:W-:Y:S01]  /*3c20*/  @P5 STG.E.U16 [R2.64], R19 ;  /* 0x0000001302005986 */ /* 0x0041e2000c101506 */
[----:B------:R-:W-:-:S02]  /*3c30*/  LEA.HI.X.SX32 R9, R9, R76, 0x1, P1 ;  /* 0x0000004c09097211 */ /* 0x000fc400008f0eff */
[----:B-1----:R-:W-:Y:S01]  /*3c40*/  LEA R4, P1, R13, R16, 0x1 ;  /* 0x000000100d047211 */ /* 0x002fe200078208ff */
[----:B----4-:R0:W-:Y:S01]  /*3c50*/  @P4 STG.E.U16 [R6.64], R21 ;  /* 0x0000001506004986 */ /* 0x0101e2000c101506 */
[----:B------:R-:W-:Y:S02]  /*3c60*/  PRMT R15, R15, 0x7632, R15 ;  /* 0x000076320f0f7816 */ /* 0x000fe4000000000f */
[-C--:B------:R-:W-:Y:S02]  /*3c70*/  LEA.HI.X.SX32 R5, R13, R76.reuse, 0x1, P1 ;  /* 0x0000004c0d057211 */ /* 0x080fe400008f0eff */
[----:B------:R-:W-:Y:S02]  /*3c80*/  ISETP.LT.AND P1, PT, R0, c[0x0][0x17c], !P0 ;  /* 0x00005f0000007a0c */ /* 0x000fe40004721270 */
[----:B------:R-:W-:Y:S01]  /*3c90*/  ISETP.LT.AND P0, PT, R79, c[0x0][0x17c], !P0 ;  /* 0x00005f004f007a0c */ /* 0x000fe20004701270 */
[----:B------:R0:W-:Y:S01]  /*3ca0*/  @P3 STG.E.U16 [R8.64], R15 ;  /* 0x0000000f08003986 */ /* 0x0001e2000c101506 */
[----:B------:R-:W-:-:S02]  /*3cb0*/  LEA.HI.X.SX32 R11, R12, R76, 0x1, P6 ;  /* 0x0000004c0c0b7211 */ /* 0x000fc400030f0eff */
[----:B------:R-:W-:Y:S02]  /*3cc0*/  PRMT R17, R17, 0x7632, R17 ;  /* 0x0000763211117816 */ /* 0x000fe40000000011 */
[----:B------:R-:W-:Y:S02]  /*3cd0*/  PRMT R0, R19, 0x7632, R0 ;  /* 0x0000763213007816 */ /* 0x000fe40000000000 */
[C---:B------:R-:W-:Y:S01]  /*3ce0*/  LEA R12, P6, R14.reuse, R16, 0x1 ;  /* 0x000000100e0c7211 */ /* 0x040fe200078c08ff */
[----:B------:R0:W-:Y:S03]  /*3cf0*/  @P2 STG.E.U16 [R10.64], R17 ;  /* 0x000000110a002986 */ /* 0x0001e6000c101506 */
[----:B------:R-:W-:Y:S01]  /*3d00*/  LEA.HI.X.SX32 R13, R14, R76, 0x1, P6 ;  /* 0x0000004c0e0d7211 */ /* 0x000fe200030f0eff */
[----:B------:R0:W-:Y:S01]  /*3d10*/  @P1 STG.E.U16 [R4.64], R0 ;  /* 0x0000000004001986 */ /* 0x0001e2000c101506 */
[----:B------:R-:W-:Y:S07]  /*3d20*/  @!P0 EXIT ;  /* 0x000000000000894d */ /* 0x000fee0003800000 */
[----:B0-----:R-:W-:-:S05]  /*3d30*/  PRMT R6, R21, 0x7632, R6 ;  /* 0x0000763215067816 */ /* 0x001fca0000000006 */
[----:B------:R-:W-:Y:S01]  /*3d40*/  STG.E.U16 [R12.64], R6 ;  /* 0x000000060c007986 */ /* 0x000fe2000c101506 */
[----:B------:R-:W-:Y:S05]  /*3d50*/  EXIT ;  /* 0x000000000000794d */ /* 0x000fea0003800000 */
.L_x_2:
[----:B------:R-:W-:-:S00]  /*3d60*/  BRA `(.L_x_2) ;  /* 0xfffffff000007947 */ /* 0x000fc0000383ffff */
[----:B------:R-:W-:-:S00]  /*3d70*/  NOP ;  /* 0x0000000000007918 */ /* 0x000fc00000000000 */
        /* <DEDUP_REMOVED lines=8> */
.L_x_3:


//--------------------- .nv.shared.matmul_kernel  --------------------------
	.section	.nv.shared.matmul_kernel,"aw",@nobits
	.sectionflags	@""
	.align	16
